//
// Generated by NVIDIA NVVM Compiler
//
// Compiler Build ID: CL-36424714
// Cuda compilation tools, release 13.0, V13.0.88
// Based on NVVM 20.0.0
//

.version 9.0
.target sm_100
.address_size 64

	// .globl	fused_beamform_kernel
.global .align 4 .b8 __cudart_i2opi_f[24] = {65, 144, 67, 60, 153, 149, 98, 219, 192, 221, 52, 245, 209, 87, 39, 252, 41, 21, 68, 78, 110, 131, 249, 162};

.visible .entry fused_beamform_kernel(
	.param .u64 .ptr .align 1 fused_beamform_kernel_param_0,
	.param .u64 .ptr .align 1 fused_beamform_kernel_param_1,
	.param .u64 .ptr .align 1 fused_beamform_kernel_param_2,
	.param .u64 .ptr .align 1 fused_beamform_kernel_param_3,
	.param .u64 .ptr .align 1 fused_beamform_kernel_param_4,
	.param .u64 .ptr .align 1 fused_beamform_kernel_param_5,
	.param .u64 .ptr .align 1 fused_beamform_kernel_param_6,
	.param .u64 .ptr .align 1 fused_beamform_kernel_param_7,
	.param .u64 .ptr .align 1 fused_beamform_kernel_param_8,
	.param .f32 fused_beamform_kernel_param_9,
	.param .f32 fused_beamform_kernel_param_10,
	.param .f32 fused_beamform_kernel_param_11,
	.param .u32 fused_beamform_kernel_param_12,
	.param .u32 fused_beamform_kernel_param_13,
	.param .u32 fused_beamform_kernel_param_14
)
{
	.local .align 4 .b8 	__local_depot0[28];
	.reg .b64 	%SP;
	.reg .b64 	%SPL;
	.reg .pred 	%p<32>;
	.reg .b32 	%r<111>;
	.reg .b32 	%f<322>;
	.reg .b64 	%rd<93>;
	.reg .b64 	%fd<5>;

	mov.u64 	%SPL, __local_depot0;
	ld.param.u64 	%rd22, [fused_beamform_kernel_param_4];
	ld.param.u64 	%rd23, [fused_beamform_kernel_param_5];
	ld.param.u64 	%rd24, [fused_beamform_kernel_param_6];
	ld.param.u64 	%rd25, [fused_beamform_kernel_param_7];
	ld.param.f32 	%f42, [fused_beamform_kernel_param_11];
	ld.param.u32 	%r41, [fused_beamform_kernel_param_12];
	ld.param.u32 	%r42, [fused_beamform_kernel_param_13];
	ld.param.u32 	%r43, [fused_beamform_kernel_param_14];
	cvta.to.global.u64 	%rd1, %rd25;
	cvta.to.global.u64 	%rd2, %rd24;
	cvta.to.global.u64 	%rd3, %rd23;
	cvta.to.global.u64 	%rd4, %rd22;
	add.u64 	%rd5, %SPL, 0;
	add.u64 	%rd6, %SPL, 0;
	mov.u32 	%r44, %ctaid.x;
	mov.u32 	%r45, %ntid.x;
	mov.u32 	%r46, %tid.x;
	mad.lo.s32 	%r1, %r44, %r45, %r46;
	setp.ge.s32 	%p1, %r1, %r43;
	@%p1 bra 	$L__BB0_35;
	ld.param.u64 	%rd87, [fused_beamform_kernel_param_3];
	ld.param.u64 	%rd86, [fused_beamform_kernel_param_2];
	ld.param.u64 	%rd85, [fused_beamform_kernel_param_1];
	cvta.to.global.u64 	%rd28, %rd85;
	cvta.to.global.u64 	%rd29, %rd86;
	cvta.to.global.u64 	%rd30, %rd87;
	mul.wide.s32 	%rd31, %r1, 4;
	add.s64 	%rd32, %rd28, %rd31;
	ld.global.nc.f32 	%f1, [%rd32];
	add.s64 	%rd33, %rd29, %rd31;
	ld.global.nc.f32 	%f2, [%rd33];
	add.s64 	%rd34, %rd30, %rd31;
	ld.global.nc.f32 	%f3, [%rd34];
	setp.lt.s32 	%p2, %r42, 1;
	mov.f32 	%f313, 0f7F800000;
	@%p2 bra 	$L__BB0_13;
	and.b32  	%r2, %r42, 7;
	setp.lt.u32 	%p3, %r42, 8;
	mov.f32 	%f313, 0f7F800000;
	mov.b32 	%r100, 0;
	@%p3 bra 	$L__BB0_5;
	and.b32  	%r100, %r42, 2147483640;
	mov.f32 	%f313, 0f7F800000;
	mov.b32 	%r98, 0;
$L__BB0_4:
	.pragma "nounroll";
	mul.wide.u32 	%rd35, %r98, 4;
	add.s64 	%rd36, %rd4, %rd35;
	ld.global.nc.f32 	%f47, [%rd36];
	add.s64 	%rd37, %rd3, %rd35;
	ld.global.nc.f32 	%f48, [%rd37];
	add.s64 	%rd38, %rd2, %rd35;
	ld.global.nc.f32 	%f49, [%rd38];
	sub.f32 	%f50, %f1, %f47;
	sub.f32 	%f51, %f2, %f48;
	sub.f32 	%f52, %f3, %f49;
	mul.f32 	%f53, %f51, %f51;
	fma.rn.f32 	%f54, %f50, %f50, %f53;
	fma.rn.f32 	%f55, %f52, %f52, %f54;
	sqrt.rn.f32 	%f56, %f55;
	add.s64 	%rd39, %rd1, %rd35;
	ld.global.nc.f32 	%f57, [%rd39];
	fma.rn.f32 	%f58, %f42, %f57, %f56;
	min.f32 	%f59, %f313, %f58;
	ld.global.nc.f32 	%f60, [%rd36+4];
	ld.global.nc.f32 	%f61, [%rd37+4];
	ld.global.nc.f32 	%f62, [%rd38+4];
	sub.f32 	%f63, %f1, %f60;
	sub.f32 	%f64, %f2, %f61;
	sub.f32 	%f65, %f3, %f62;
	mul.f32 	%f66, %f64, %f64;
	fma.rn.f32 	%f67, %f63, %f63, %f66;
	fma.rn.f32 	%f68, %f65, %f65, %f67;
	sqrt.rn.f32 	%f69, %f68;
	ld.global.nc.f32 	%f70, [%rd39+4];
	fma.rn.f32 	%f71, %f42, %f70, %f69;
	min.f32 	%f72, %f59, %f71;
	ld.global.nc.f32 	%f73, [%rd36+8];
	ld.global.nc.f32 	%f74, [%rd37+8];
	ld.global.nc.f32 	%f75, [%rd38+8];
	sub.f32 	%f76, %f1, %f73;
	sub.f32 	%f77, %f2, %f74;
	sub.f32 	%f78, %f3, %f75;
	mul.f32 	%f79, %f77, %f77;
	fma.rn.f32 	%f80, %f76, %f76, %f79;
	fma.rn.f32 	%f81, %f78, %f78, %f80;
	sqrt.rn.f32 	%f82, %f81;
	ld.global.nc.f32 	%f83, [%rd39+8];
	fma.rn.f32 	%f84, %f42, %f83, %f82;
	min.f32 	%f85, %f72, %f84;
	ld.global.nc.f32 	%f86, [%rd36+12];
	ld.global.nc.f32 	%f87, [%rd37+12];
	ld.global.nc.f32 	%f88, [%rd38+12];
	sub.f32 	%f89, %f1, %f86;
	sub.f32 	%f90, %f2, %f87;
	sub.f32 	%f91, %f3, %f88;
	mul.f32 	%f92, %f90, %f90;
	fma.rn.f32 	%f93, %f89, %f89, %f92;
	fma.rn.f32 	%f94, %f91, %f91, %f93;
	sqrt.rn.f32 	%f95, %f94;
	ld.global.nc.f32 	%f96, [%rd39+12];
	fma.rn.f32 	%f97, %f42, %f96, %f95;
	min.f32 	%f98, %f85, %f97;
	ld.global.nc.f32 	%f99, [%rd36+16];
	ld.global.nc.f32 	%f100, [%rd37+16];
	ld.global.nc.f32 	%f101, [%rd38+16];
	sub.f32 	%f102, %f1, %f99;
	sub.f32 	%f103, %f2, %f100;
	sub.f32 	%f104, %f3, %f101;
	mul.f32 	%f105, %f103, %f103;
	fma.rn.f32 	%f106, %f102, %f102, %f105;
	fma.rn.f32 	%f107, %f104, %f104, %f106;
	sqrt.rn.f32 	%f108, %f107;
	ld.global.nc.f32 	%f109, [%rd39+16];
	fma.rn.f32 	%f110, %f42, %f109, %f108;
	min.f32 	%f111, %f98, %f110;
	ld.global.nc.f32 	%f112, [%rd36+20];
	ld.global.nc.f32 	%f113, [%rd37+20];
	ld.global.nc.f32 	%f114, [%rd38+20];
	sub.f32 	%f115, %f1, %f112;
	sub.f32 	%f116, %f2, %f113;
	sub.f32 	%f117, %f3, %f114;
	mul.f32 	%f118, %f116, %f116;
	fma.rn.f32 	%f119, %f115, %f115, %f118;
	fma.rn.f32 	%f120, %f117, %f117, %f119;
	sqrt.rn.f32 	%f121, %f120;
	ld.global.nc.f32 	%f122, [%rd39+20];
	fma.rn.f32 	%f123, %f42, %f122, %f121;
	min.f32 	%f124, %f111, %f123;
	ld.global.nc.f32 	%f125, [%rd36+24];
	ld.global.nc.f32 	%f126, [%rd37+24];
	ld.global.nc.f32 	%f127, [%rd38+24];
	sub.f32 	%f128, %f1, %f125;
	sub.f32 	%f129, %f2, %f126;
	sub.f32 	%f130, %f3, %f127;
	mul.f32 	%f131, %f129, %f129;
	fma.rn.f32 	%f132, %f128, %f128, %f131;
	fma.rn.f32 	%f133, %f130, %f130, %f132;
	sqrt.rn.f32 	%f134, %f133;
	ld.global.nc.f32 	%f135, [%rd39+24];
	fma.rn.f32 	%f136, %f42, %f135, %f134;
	min.f32 	%f137, %f124, %f136;
	ld.global.nc.f32 	%f138, [%rd36+28];
	ld.global.nc.f32 	%f139, [%rd37+28];
	ld.global.nc.f32 	%f140, [%rd38+28];
	sub.f32 	%f141, %f1, %f138;
	sub.f32 	%f142, %f2, %f139;
	sub.f32 	%f143, %f3, %f140;
	mul.f32 	%f144, %f142, %f142;
	fma.rn.f32 	%f145, %f141, %f141, %f144;
	fma.rn.f32 	%f146, %f143, %f143, %f145;
	sqrt.rn.f32 	%f147, %f146;
	ld.global.nc.f32 	%f148, [%rd39+28];
	fma.rn.f32 	%f149, %f42, %f148, %f147;
	min.f32 	%f313, %f137, %f149;
	add.s32 	%r98, %r98, 8;
	setp.ne.s32 	%p4, %r98, %r100;
	@%p4 bra 	$L__BB0_4;
$L__BB0_5:
	setp.eq.s32 	%p5, %r2, 0;
	@%p5 bra 	$L__BB0_13;
	and.b32  	%r7, %r42, 3;
	setp.lt.u32 	%p6, %r2, 4;
	@%p6 bra 	$L__BB0_8;
	mul.wide.u32 	%rd40, %r100, 4;
	add.s64 	%rd41, %rd4, %rd40;
	ld.global.nc.f32 	%f151, [%rd41];
	add.s64 	%rd42, %rd3, %rd40;
	ld.global.nc.f32 	%f152, [%rd42];
	add.s64 	%rd43, %rd2, %rd40;
	ld.global.nc.f32 	%f153, [%rd43];
	sub.f32 	%f154, %f1, %f151;
	sub.f32 	%f155, %f2, %f152;
	sub.f32 	%f156, %f3, %f153;
	mul.f32 	%f157, %f155, %f155;
	fma.rn.f32 	%f158, %f154, %f154, %f157;
	fma.rn.f32 	%f159, %f156, %f156, %f158;
	sqrt.rn.f32 	%f160, %f159;
	add.s64 	%rd44, %rd1, %rd40;
	ld.global.nc.f32 	%f161, [%rd44];
	fma.rn.f32 	%f162, %f42, %f161, %f160;
	min.f32 	%f163, %f313, %f162;
	ld.global.nc.f32 	%f164, [%rd41+4];
	ld.global.nc.f32 	%f165, [%rd42+4];
	ld.global.nc.f32 	%f166, [%rd43+4];
	sub.f32 	%f167, %f1, %f164;
	sub.f32 	%f168, %f2, %f165;
	sub.f32 	%f169, %f3, %f166;
	mul.f32 	%f170, %f168, %f168;
	fma.rn.f32 	%f171, %f167, %f167, %f170;
	fma.rn.f32 	%f172, %f169, %f169, %f171;
	sqrt.rn.f32 	%f173, %f172;
	ld.global.nc.f32 	%f174, [%rd44+4];
	fma.rn.f32 	%f175, %f42, %f174, %f173;
	min.f32 	%f176, %f163, %f175;
	ld.global.nc.f32 	%f177, [%rd41+8];
	ld.global.nc.f32 	%f178, [%rd42+8];
	ld.global.nc.f32 	%f179, [%rd43+8];
	sub.f32 	%f180, %f1, %f177;
	sub.f32 	%f181, %f2, %f178;
	sub.f32 	%f182, %f3, %f179;
	mul.f32 	%f183, %f181, %f181;
	fma.rn.f32 	%f184, %f180, %f180, %f183;
	fma.rn.f32 	%f185, %f182, %f182, %f184;
	sqrt.rn.f32 	%f186, %f185;
	ld.global.nc.f32 	%f187, [%rd44+8];
	fma.rn.f32 	%f188, %f42, %f187, %f186;
	min.f32 	%f189, %f176, %f188;
	ld.global.nc.f32 	%f190, [%rd41+12];
	ld.global.nc.f32 	%f191, [%rd42+12];
	ld.global.nc.f32 	%f192, [%rd43+12];
	sub.f32 	%f193, %f1, %f190;
	sub.f32 	%f194, %f2, %f191;
	sub.f32 	%f195, %f3, %f192;
	mul.f32 	%f196, %f194, %f194;
	fma.rn.f32 	%f197, %f193, %f193, %f196;
	fma.rn.f32 	%f198, %f195, %f195, %f197;
	sqrt.rn.f32 	%f199, %f198;
	ld.global.nc.f32 	%f200, [%rd44+12];
	fma.rn.f32 	%f201, %f42, %f200, %f199;
	min.f32 	%f313, %f189, %f201;
	add.s32 	%r100, %r100, 4;
$L__BB0_8:
	setp.eq.s32 	%p7, %r7, 0;
	@%p7 bra 	$L__BB0_13;
	setp.eq.s32 	%p8, %r7, 1;
	@%p8 bra 	$L__BB0_11;
	mul.wide.u32 	%rd45, %r100, 4;
	add.s64 	%rd46, %rd4, %rd45;
	ld.global.nc.f32 	%f203, [%rd46];
	add.s64 	%rd47, %rd3, %rd45;
	ld.global.nc.f32 	%f204, [%rd47];
	add.s64 	%rd48, %rd2, %rd45;
	ld.global.nc.f32 	%f205, [%rd48];
	sub.f32 	%f206, %f1, %f203;
	sub.f32 	%f207, %f2, %f204;
	sub.f32 	%f208, %f3, %f205;
	mul.f32 	%f209, %f207, %f207;
	fma.rn.f32 	%f210, %f206, %f206, %f209;
	fma.rn.f32 	%f211, %f208, %f208, %f210;
	sqrt.rn.f32 	%f212, %f211;
	add.s64 	%rd49, %rd1, %rd45;
	ld.global.nc.f32 	%f213, [%rd49];
	fma.rn.f32 	%f214, %f42, %f213, %f212;
	min.f32 	%f215, %f313, %f214;
	ld.global.nc.f32 	%f216, [%rd46+4];
	ld.global.nc.f32 	%f217, [%rd47+4];
	ld.global.nc.f32 	%f218, [%rd48+4];
	sub.f32 	%f219, %f1, %f216;
	sub.f32 	%f220, %f2, %f217;
	sub.f32 	%f221, %f3, %f218;
	mul.f32 	%f222, %f220, %f220;
	fma.rn.f32 	%f223, %f219, %f219, %f222;
	fma.rn.f32 	%f224, %f221, %f221, %f223;
	sqrt.rn.f32 	%f225, %f224;
	ld.global.nc.f32 	%f226, [%rd49+4];
	fma.rn.f32 	%f227, %f42, %f226, %f225;
	min.f32 	%f313, %f215, %f227;
	add.s32 	%r100, %r100, 2;
$L__BB0_11:
	and.b32  	%r49, %r42, 1;
	setp.eq.b32 	%p9, %r49, 1;
	not.pred 	%p10, %p9;
	@%p10 bra 	$L__BB0_13;
	mul.wide.u32 	%rd50, %r100, 4;
	add.s64 	%rd51, %rd4, %rd50;
	ld.global.nc.f32 	%f228, [%rd51];
	add.s64 	%rd52, %rd3, %rd50;
	ld.global.nc.f32 	%f229, [%rd52];
	add.s64 	%rd53, %rd2, %rd50;
	ld.global.nc.f32 	%f230, [%rd53];
	sub.f32 	%f231, %f1, %f228;
	sub.f32 	%f232, %f2, %f229;
	sub.f32 	%f233, %f3, %f230;
	mul.f32 	%f234, %f232, %f232;
	fma.rn.f32 	%f235, %f231, %f231, %f234;
	fma.rn.f32 	%f236, %f233, %f233, %f235;
	sqrt.rn.f32 	%f237, %f236;
	add.s64 	%rd54, %rd1, %rd50;
	ld.global.nc.f32 	%f238, [%rd54];
	fma.rn.f32 	%f239, %f42, %f238, %f237;
	min.f32 	%f313, %f313, %f239;
$L__BB0_13:
	setp.lt.s32 	%p11, %r42, 1;
	mov.f32 	%f318, 0f00000000;
	mov.f32 	%f319, %f318;
	@%p11 bra 	$L__BB0_34;
	ld.param.f32 	%f305, [fused_beamform_kernel_param_10];
	mul.f32 	%f16, %f305, 0f40C90FDB;
	div.rn.f32 	%f17, %f313, %f42;
	mov.f32 	%f319, 0f00000000;
	mov.b32 	%r102, 0;
	mov.u64 	%rd72, __cudart_i2opi_f;
	mov.f32 	%f318, %f319;
$L__BB0_15:
	ld.param.f32 	%f304, [fused_beamform_kernel_param_9];
	mul.wide.u32 	%rd55, %r102, 4;
	add.s64 	%rd56, %rd4, %rd55;
	ld.global.nc.f32 	%f242, [%rd56];
	add.s64 	%rd57, %rd3, %rd55;
	ld.global.nc.f32 	%f243, [%rd57];
	add.s64 	%rd58, %rd2, %rd55;
	ld.global.nc.f32 	%f244, [%rd58];
	sub.f32 	%f245, %f1, %f242;
	sub.f32 	%f246, %f2, %f243;
	sub.f32 	%f247, %f3, %f244;
	mul.f32 	%f248, %f246, %f246;
	fma.rn.f32 	%f249, %f245, %f245, %f248;
	fma.rn.f32 	%f250, %f247, %f247, %f249;
	sqrt.rn.f32 	%f251, %f250;
	div.rn.f32 	%f252, %f251, %f42;
	add.f32 	%f20, %f17, %f252;
	mul.f32 	%f21, %f304, %f20;
	cvt.rmi.f32.f32 	%f253, %f21;
	cvt.rzi.s32.f32 	%r51, %f253;
	add.s32 	%r52, %r51, 1;
	setp.lt.s32 	%p12, %r51, 0;
	setp.ge.s32 	%p13, %r52, %r41;
	or.pred  	%p14, %p12, %p13;
	@%p14 bra 	$L__BB0_33;
	ld.param.u64 	%rd84, [fused_beamform_kernel_param_0];
	cvt.rn.f32.s32 	%f254, %r51;
	sub.f32 	%f255, %f21, %f254;
	mov.f32 	%f256, 0f3F800000;
	sub.f32 	%f257, %f256, %f255;
	mad.lo.s32 	%r53, %r102, %r41, %r51;
	cvta.to.global.u64 	%rd59, %rd84;
	mul.wide.s32 	%rd60, %r53, 8;
	add.s64 	%rd61, %rd59, %rd60;
	ld.global.nc.v2.f32 	{%f258, %f259}, [%rd61];
	ld.global.nc.v2.f32 	{%f260, %f261}, [%rd61+8];
	mul.f32 	%f262, %f255, %f260;
	fma.rn.f32 	%f22, %f257, %f258, %f262;
	mul.f32 	%f263, %f255, %f261;
	fma.rn.f32 	%f23, %f257, %f259, %f263;
	mul.f32 	%f24, %f16, %f20;
	mul.f32 	%f264, %f24, 0f3F22F983;
	cvt.rni.s32.f32 	%r110, %f264;
	cvt.rn.f32.s32 	%f265, %r110;
	fma.rn.f32 	%f266, %f265, 0fBFC90FDA, %f24;
	fma.rn.f32 	%f267, %f265, 0fB3A22168, %f266;
	fma.rn.f32 	%f317, %f265, 0fA7C234C5, %f267;
	abs.f32 	%f26, %f24;
	setp.ltu.f32 	%p15, %f26, 0f47CE4780;
	mov.u32 	%r106, %r110;
	mov.f32 	%f316, %f317;
	@%p15 bra 	$L__BB0_24;
	setp.neu.f32 	%p16, %f26, 0f7F800000;
	@%p16 bra 	$L__BB0_19;
	mov.f32 	%f270, 0f00000000;
	mul.rn.f32 	%f316, %f24, %f270;
	mov.b32 	%r106, 0;
	bra.uni 	$L__BB0_24;
$L__BB0_19:
	mov.b32 	%r15, %f24;
	mov.b64 	%rd91, 0;
	mov.b32 	%r103, 0;
	mov.u64 	%rd89, __cudart_i2opi_f;
	mov.u64 	%rd90, %rd6;
$L__BB0_20:
	.pragma "nounroll";
	ld.global.nc.u32 	%r55, [%rd89];
	shl.b32 	%r56, %r15, 8;
	or.b32  	%r57, %r56, -2147483648;
	mad.wide.u32 	%rd64, %r55, %r57, %rd91;
	shr.u64 	%rd91, %rd64, 32;
	st.local.u32 	[%rd90], %rd64;
	add.s32 	%r103, %r103, 1;
	add.s64 	%rd90, %rd90, 4;
	add.s64 	%rd89, %rd89, 4;
	setp.ne.s32 	%p17, %r103, 6;
	@%p17 bra 	$L__BB0_20;
	shr.u32 	%r58, %r15, 23;
	st.local.u32 	[%rd6+24], %rd91;
	and.b32  	%r18, %r58, 31;
	and.b32  	%r59, %r58, 224;
	add.s32 	%r60, %r59, -128;
	shr.u32 	%r61, %r60, 5;
	mul.wide.u32 	%rd65, %r61, 4;
	sub.s64 	%rd13, %rd6, %rd65;
	ld.local.u32 	%r104, [%rd13+24];
	ld.local.u32 	%r105, [%rd13+20];
	setp.eq.s32 	%p18, %r18, 0;
	@%p18 bra 	$L__BB0_23;
	shf.l.wrap.b32 	%r104, %r105, %r104, %r18;
	ld.local.u32 	%r62, [%rd13+16];
	shf.l.wrap.b32 	%r105, %r62, %r105, %r18;
$L__BB0_23:
	shr.u32 	%r63, %r104, 30;
	shf.l.wrap.b32 	%r64, %r105, %r104, 2;
	shl.b32 	%r65, %r105, 2;
	shr.u32 	%r66, %r64, 31;
	add.s32 	%r67, %r66, %r63;
	neg.s32 	%r68, %r67;
	setp.lt.s32 	%p19, %r15, 0;
	selp.b32 	%r106, %r68, %r67, %p19;
	xor.b32  	%r69, %r64, %r15;
	shr.s32 	%r70, %r64, 31;
	xor.b32  	%r71, %r70, %r64;
	xor.b32  	%r72, %r70, %r65;
	cvt.u64.u32 	%rd66, %r71;
	shl.b64 	%rd67, %rd66, 32;
	cvt.u64.u32 	%rd68, %r72;
	or.b64  	%rd69, %rd67, %rd68;
	cvt.rn.f64.s64 	%fd1, %rd69;
	mul.f64 	%fd2, %fd1, 0d3BF921FB54442D19;
	cvt.rn.f32.f64 	%f268, %fd2;
	neg.f32 	%f269, %f268;
	setp.lt.s32 	%p20, %r69, 0;
	selp.f32 	%f316, %f269, %f268, %p20;
$L__BB0_24:
	setp.ltu.f32 	%p21, %f26, 0f47CE4780;
	add.s32 	%r74, %r106, 1;
	mul.rn.f32 	%f271, %f316, %f316;
	and.b32  	%r75, %r106, 1;
	setp.eq.b32 	%p22, %r75, 1;
	selp.f32 	%f272, %f316, 0f3F800000, %p22;
	fma.rn.f32 	%f273, %f271, %f272, 0f00000000;
	fma.rn.f32 	%f274, %f271, 0f37CBAC00, 0fBAB607ED;
	selp.f32 	%f275, 0fB94D4153, %f274, %p22;
	selp.f32 	%f276, 0f3C0885E4, 0f3D2AAABB, %p22;
	fma.rn.f32 	%f277, %f275, %f271, %f276;
	selp.f32 	%f278, 0fBE2AAAA8, 0fBEFFFFFF, %p22;
	fma.rn.f32 	%f279, %f277, %f271, %f278;
	fma.rn.f32 	%f280, %f279, %f273, %f272;
	and.b32  	%r76, %r74, 2;
	setp.eq.s32 	%p23, %r76, 0;
	mov.f32 	%f281, 0f00000000;
	sub.f32 	%f282, %f281, %f280;
	selp.f32 	%f30, %f280, %f282, %p23;
	@%p21 bra 	$L__BB0_32;
	setp.neu.f32 	%p24, %f26, 0f7F800000;
	@%p24 bra 	$L__BB0_27;
	mov.f32 	%f285, 0f00000000;
	mul.rn.f32 	%f317, %f24, %f285;
	mov.b32 	%r110, 0;
	bra.uni 	$L__BB0_32;
$L__BB0_27:
	mov.b32 	%r27, %f24;
	shl.b32 	%r78, %r27, 8;
	or.b32  	%r28, %r78, -2147483648;
	mov.b64 	%rd92, 0;
	mov.b32 	%r107, 0;
$L__BB0_28:
	.pragma "nounroll";
	mul.wide.u32 	%rd71, %r107, 4;
	add.s64 	%rd73, %rd72, %rd71;
	ld.global.nc.u32 	%r79, [%rd73];
	mad.wide.u32 	%rd74, %r79, %r28, %rd92;
	shr.u64 	%rd92, %rd74, 32;
	add.s64 	%rd75, %rd5, %rd71;
	st.local.u32 	[%rd75], %rd74;
	add.s32 	%r107, %r107, 1;
	setp.ne.s32 	%p25, %r107, 6;
	@%p25 bra 	$L__BB0_28;
	shr.u32 	%r80, %r27, 23;
	st.local.u32 	[%rd5+24], %rd92;
	and.b32  	%r31, %r80, 31;
	and.b32  	%r81, %r80, 224;
	add.s32 	%r82, %r81, -128;
	shr.u32 	%r83, %r82, 5;
	mul.wide.u32 	%rd76, %r83, 4;
	sub.s64 	%rd16, %rd5, %rd76;
	ld.local.u32 	%r108, [%rd16+24];
	ld.local.u32 	%r109, [%rd16+20];
	setp.eq.s32 	%p26, %r31, 0;
	@%p26 bra 	$L__BB0_31;
	shf.l.wrap.b32 	%r108, %r109, %r108, %r31;
	ld.local.u32 	%r84, [%rd16+16];
	shf.l.wrap.b32 	%r109, %r84, %r109, %r31;
$L__BB0_31:
	shr.u32 	%r85, %r108, 30;
	shf.l.wrap.b32 	%r86, %r109, %r108, 2;
	shl.b32 	%r87, %r109, 2;
	shr.u32 	%r88, %r86, 31;
	add.s32 	%r89, %r88, %r85;
	neg.s32 	%r90, %r89;
	setp.lt.s32 	%p27, %r27, 0;
	selp.b32 	%r110, %r90, %r89, %p27;
	xor.b32  	%r91, %r86, %r27;
	shr.s32 	%r92, %r86, 31;
	xor.b32  	%r93, %r92, %r86;
	xor.b32  	%r94, %r92, %r87;
	cvt.u64.u32 	%rd77, %r93;
	shl.b64 	%rd78, %rd77, 32;
	cvt.u64.u32 	%rd79, %r94;
	or.b64  	%rd80, %rd78, %rd79;
	cvt.rn.f64.s64 	%fd3, %rd80;
	mul.f64 	%fd4, %fd3, 0d3BF921FB54442D19;
	cvt.rn.f32.f64 	%f283, %fd4;
	neg.f32 	%f284, %f283;
	setp.lt.s32 	%p28, %r91, 0;
	selp.f32 	%f317, %f284, %f283, %p28;
$L__BB0_32:
	mul.rn.f32 	%f286, %f317, %f317;
	and.b32  	%r96, %r110, 1;
	setp.eq.b32 	%p29, %r96, 1;
	selp.f32 	%f287, 0f3F800000, %f317, %p29;
	fma.rn.f32 	%f288, %f286, %f287, 0f00000000;
	fma.rn.f32 	%f289, %f286, 0f37CBAC00, 0fBAB607ED;
	selp.f32 	%f290, %f289, 0fB94D4153, %p29;
	selp.f32 	%f291, 0f3D2AAABB, 0f3C0885E4, %p29;
	fma.rn.f32 	%f292, %f290, %f286, %f291;
	selp.f32 	%f293, 0fBEFFFFFF, 0fBE2AAAA8, %p29;
	fma.rn.f32 	%f294, %f292, %f286, %f293;
	fma.rn.f32 	%f295, %f294, %f288, %f287;
	and.b32  	%r97, %r110, 2;
	setp.eq.s32 	%p30, %r97, 0;
	mov.f32 	%f296, 0f00000000;
	sub.f32 	%f297, %f296, %f295;
	selp.f32 	%f298, %f295, %f297, %p30;
	mul.f32 	%f299, %f22, %f30;
	mul.f32 	%f300, %f23, %f298;
	sub.f32 	%f301, %f299, %f300;
	mul.f32 	%f302, %f22, %f298;
	fma.rn.f32 	%f303, %f23, %f30, %f302;
	add.f32 	%f318, %f318, %f301;
	add.f32 	%f319, %f319, %f303;
$L__BB0_33:
	add.s32 	%r102, %r102, 1;
	setp.ne.s32 	%p31, %r102, %r42;
	@%p31 bra 	$L__BB0_15;
$L__BB0_34:
	ld.param.u64 	%rd88, [fused_beamform_kernel_param_8];
	cvta.to.global.u64 	%rd81, %rd88;
	mul.wide.s32 	%rd82, %r1, 8;
	add.s64 	%rd83, %rd81, %rd82;
	st.global.v2.f32 	[%rd83], {%f318, %f319};
$L__BB0_35:
	ret;

}


// ===== COMPILED SASS (sm_100) =====

	.target	sm_100

	.elftype	@"ET_EXEC"


//--------------------- .note.nv.tkinfo           --------------------------
	.section	.note.nv.tkinfo,"",@"SHT_NOTE"
	.sectionflags	@"SHF_NOTE_NV_TKINFO"
	.tkinfo
        /*0018*/ 	.word	0x00000002
        /*0030*/ 	.string	""
        /*0030*/ 	.string	"ptxas"
        /*0030*/ 	.string	"Cuda compilation tools, release 13.0, V13.0.88"
        /*0030*/ 	.string	"Build cuda_13.0.r13.0/compiler.36424714_0"
        /*0030*/ 	.string	"-arch sm_100 -m 64 "



//--------------------- .note.nv.cuinfo           --------------------------
	.section	.note.nv.cuinfo,"",@"SHT_NOTE"
	.sectionflags	@"SHF_NOTE_NV_CUINFO"
        /*0018*/ 	.short	0x0002
        /*001a*/ 	.short	0x0064
        /*001c*/ 	.short	0x0082
	.zero		2


//--------------------- .nv.info                  --------------------------
	.section	.nv.info,"",@"SHT_CUDA_INFO"
	.align	4


	//----- nvinfo : EIATTR_REGCOUNT
	.align		4
        /*0000*/ 	.byte	0x04, 0x2f
        /*0002*/ 	.short	(.L_2 - .L_1)
	.align		4
.L_1:
        /*0004*/ 	.word	index@(fused_beamform_kernel)
        /*0008*/ 	.word	0x00000020


	//----- nvinfo : EIATTR_FRAME_SIZE
	.align		4
.L_2:
        /*000c*/ 	.byte	0x04, 0x11
        /*000e*/ 	.short	(.L_4 - .L_3)
	.align		4
.L_3:
        /*0010*/ 	.word	index@($__internal_1_$__cuda_sm3x_div_rn_noftz_f32_slowpath)
        /*0014*/ 	.word	0x00000020


	//----- nvinfo : EIATTR_FRAME_SIZE
	.align		4
.L_4:
        /*0018*/ 	.byte	0x04, 0x11
        /*001a*/ 	.short	(.L_6 - .L_5)
	.align		4
.L_5:
        /*001c*/ 	.word	index@($__internal_0_$__cuda_sm20_sqrt_rn_f32_slowpath)
        /*0020*/ 	.word	0x00000020


	//----- nvinfo : EIATTR_FRAME_SIZE
	.align		4
.L_6:
        /*0024*/ 	.byte	0x04, 0x11
        /*0026*/ 	.short	(.L_8 - .L_7)
	.align		4
.L_7:
        /*0028*/ 	.word	index@(fused_beamform_kernel)
        /*002c*/ 	.word	0x00000020


	//----- nvinfo : EIATTR_MIN_STACK_SIZE
	.align		4
.L_8:
        /*0030*/ 	.byte	0x04, 0x12
        /*0032*/ 	.short	(.L_10 - .L_9)
	.align		4
.L_9:
        /*0034*/ 	.word	index@(fused_beamform_kernel)
        /*0038*/ 	.word	0x00000020
.L_10:


//--------------------- .nv.compat                --------------------------
	.section	.nv.compat,"",@"SHT_CUDA_COMPAT_INFO"
	.align	4
        /*0000*/ 	.byte	0x02, 0x09, 0x00, 0x00, 0x02, 0x02, 0x01, 0x00, 0x02, 0x05, 0x05, 0x00, 0x03, 0x07, 0x01, 0x01
        /*0010*/ 	.byte	0x02, 0x03, 0x00, 0x00, 0x02, 0x06, 0x01, 0x00, 0x04, 0x0b, 0x08, 0x00, 0x01, 0x00, 0x00, 0x00
        /*0020*/ 	.byte	0x00, 0x00, 0x00, 0x00


//--------------------- .nv.info.fused_beamform_kernel --------------------------
	.section	.nv.info.fused_beamform_kernel,"",@"SHT_CUDA_INFO"
	.sectionflags	@""
	.align	4


	//----- nvinfo : EIATTR_CUDA_API_VERSION
	.align		4
        /*0000*/ 	.byte	0x04, 0x37
        /*0002*/ 	.short	(.L_12 - .L_11)
.L_11:
        /*0004*/ 	.word	0x00000082


	//----- nvinfo : EIATTR_KPARAM_INFO
	.align		4
.L_12:
        /*0008*/ 	.byte	0x04, 0x17
        /*000a*/ 	.short	(.L_14 - .L_13)
.L_13:
        /*000c*/ 	.word	0x00000000
        /*0010*/ 	.short	0x000e
        /*0012*/ 	.short	0x005c
        /*0014*/ 	.byte	0x00, 0xf0, 0x11, 0x00


	//----- nvinfo : EIATTR_KPARAM_INFO
	.align		4
.L_14:
        /*0018*/ 	.byte	0x04, 0x17
        /*001a*/ 	.short	(.L_16 - .L_15)
.L_15:
        /*001c*/ 	.word	0x00000000
        /*0020*/ 	.short	0x000d
        /*0022*/ 	.short	0x0058
        /*0024*/ 	.byte	0x00, 0xf0, 0x11, 0x00


	//----- nvinfo : EIATTR_KPARAM_INFO
	.align		4
.L_16:
        /*0028*/ 	.byte	0x04, 0x17
        /*002a*/ 	.short	(.L_18 - .L_17)
.L_17:
        /*002c*/ 	.word	0x00000000
        /*0030*/ 	.short	0x000c
        /*0032*/ 	.short	0x0054
        /*0034*/ 	.byte	0x00, 0xf0, 0x11, 0x00


	//----- nvinfo : EIATTR_KPARAM_INFO
	.align		4
.L_18:
        /*0038*/ 	.byte	0x04, 0x17
        /*003a*/ 	.short	(.L_20 - .L_19)
.L_19:
        /*003c*/ 	.word	0x00000000
        /*0040*/ 	.short	0x000b
        /*0042*/ 	.short	0x0050
        /*0044*/ 	.byte	0x00, 0xf0, 0x11, 0x00


	//----- nvinfo : EIATTR_KPARAM_INFO
	.align		4
.L_20:
        /*0048*/ 	.byte	0x04, 0x17
        /*004a*/ 	.short	(.L_22 - .L_21)
.L_21:
        /*004c*/ 	.word	0x00000000
        /*0050*/ 	.short	0x000a
        /*0052*/ 	.short	0x004c
        /*0054*/ 	.byte	0x00, 0xf0, 0x11, 0x00


	//----- nvinfo : EIATTR_KPARAM_INFO
	.align		4
.L_22:
        /*0058*/ 	.byte	0x04, 0x17
        /*005a*/ 	.short	(.L_24 - .L_23)
.L_23:
        /*005c*/ 	.word	0x00000000
        /*0060*/ 	.short	0x0009
        /*0062*/ 	.short	0x0048
        /*0064*/ 	.byte	0x00, 0xf0, 0x11, 0x00


	//----- nvinfo : EIATTR_KPARAM_INFO
	.align		4
.L_24:
        /*0068*/ 	.byte	0x04, 0x17
        /*006a*/ 	.short	(.L_26 - .L_25)
.L_25:
        /*006c*/ 	.word	0x00000000
        /*0070*/ 	.short	0x0008
        /*0072*/ 	.short	0x0040
        /*0074*/ 	.byte	0x00, 0xf5, 0x21, 0x00


	//----- nvinfo : EIATTR_KPARAM_INFO
	.align		4
.L_26:
        /*0078*/ 	.byte	0x04, 0x17
        /*007a*/ 	.short	(.L_28 - .L_27)
.L_27:
        /*007c*/ 	.word	0x00000000
        /*0080*/ 	.short	0x0007
        /*0082*/ 	.short	0x0038
        /*0084*/ 	.byte	0x00, 0xf5, 0x21, 0x00


	//----- nvinfo : EIATTR_KPARAM_INFO
	.align		4
.L_28:
        /*0088*/ 	.byte	0x04, 0x17
        /*008a*/ 	.short	(.L_30 - .L_29)
.L_29:
        /*008c*/ 	.word	0x00000000
        /*0090*/ 	.short	0x0006
        /*0092*/ 	.short	0x0030
        /*0094*/ 	.byte	0x00, 0xf5, 0x21, 0x00


	//----- nvinfo : EIATTR_KPARAM_INFO
	.align		4
.L_30:
        /*0098*/ 	.byte	0x04, 0x17
        /*009a*/ 	.short	(.L_32 - .L_31)
.L_31:
        /*009c*/ 	.word	0x00000000
        /*00a0*/ 	.short	0x0005
        /*00a2*/ 	.short	0x0028
        /*00a4*/ 	.byte	0x00, 0xf5, 0x21, 0x00


	//----- nvinfo : EIATTR_KPARAM_INFO
	.align		4
.L_32:
        /*00a8*/ 	.byte	0x04, 0x17
        /*00aa*/ 	.short	(.L_34 - .L_33)
.L_33:
        /*00ac*/ 	.word	0x00000000
        /*00b0*/ 	.short	0x0004
        /*00b2*/ 	.short	0x0020
        /*00b4*/ 	.byte	0x00, 0xf5, 0x21, 0x00


	//----- nvinfo : EIATTR_KPARAM_INFO
	.align		4
.L_34:
        /*00b8*/ 	.byte	0x04, 0x17
        /*00ba*/ 	.short	(.L_36 - .L_35)
.L_35:
        /*00bc*/ 	.word	0x00000000
        /*00c0*/ 	.short	0x0003
        /*00c2*/ 	.short	0x0018
        /*00c4*/ 	.byte	0x00, 0xf5, 0x21, 0x00


	//----- nvinfo : EIATTR_KPARAM_INFO
	.align		4
.L_36:
        /*00c8*/ 	.byte	0x04, 0x17
        /*00ca*/ 	.short	(.L_38 - .L_37)
.L_37:
        /*00cc*/ 	.word	0x00000000
        /*00d0*/ 	.short	0x0002
        /*00d2*/ 	.short	0x0010
        /*00d4*/ 	.byte	0x00, 0xf5, 0x21, 0x00


	//----- nvinfo : EIATTR_KPARAM_INFO
	.align		4
.L_38:
        /*00d8*/ 	.byte	0x04, 0x17
        /*00da*/ 	.short	(.L_40 - .L_39)
.L_39:
        /*00dc*/ 	.word	0x00000000
        /*00e0*/ 	.short	0x0001
        /*00e2*/ 	.short	0x0008
        /*00e4*/ 	.byte	0x00, 0xf5, 0x21, 0x00


	//----- nvinfo : EIATTR_KPARAM_INFO
	.align		4
.L_40:
        /*00e8*/ 	.byte	0x04, 0x17
        /*00ea*/ 	.short	(.L_42 - .L_41)
.L_41:
        /*00ec*/ 	.word	0x00000000
        /*00f0*/ 	.short	0x0000
        /*00f2*/ 	.short	0x0000
        /*00f4*/ 	.byte	0x00, 0xf5, 0x21, 0x00


	//----- nvinfo : EIATTR_SPARSE_MMA_MASK
	.align		4
.L_42:
        /*00f8*/ 	.byte	0x03, 0x50
        /*00fa*/ 	.short	0x0000


	//----- nvinfo : EIATTR_MAXREG_COUNT
	.align		4
        /*00fc*/ 	.byte	0x03, 0x1b
        /*00fe*/ 	.short	0x00ff


	//----- nvinfo : EIATTR_MERCURY_ISA_VERSION
	.align		4
        /*0100*/ 	.byte	0x03, 0x5f
        /*0102*/ 	.short	0x0101


	//----- nvinfo : EIATTR_VRC_CTA_INIT_COUNT
	.align		4
        /*0104*/ 	.byte	0x02, 0x4a
	.zero		1
	.zero		1


	//----- nvinfo : EIATTR_EXIT_INSTR_OFFSETS
	.align		4
        /*0108*/ 	.byte	0x04, 0x1c
        /*010a*/ 	.short	(.L_44 - .L_43)


	//   ....[0]....
.L_43:
        /*010c*/ 	.word	0x00000080


	//   ....[1]....
        /*0110*/ 	.word	0x00002e50


	//----- nvinfo : EIATTR_CRS_STACK_SIZE
	.align		4
.L_44:
        /*0114*/ 	.byte	0x04, 0x1e
        /*0116*/ 	.short	(.L_46 - .L_45)
.L_45:
        /*0118*/ 	.word	0x00000000


	//----- nvinfo : EIATTR_CBANK_PARAM_SIZE
	.align		4
.L_46:
        /*011c*/ 	.byte	0x03, 0x19
        /*011e*/ 	.short	0x0060


	//----- nvinfo : EIATTR_PARAM_CBANK
	.align		4
        /*0120*/ 	.byte	0x04, 0x0a
        /*0122*/ 	.short	(.L_48 - .L_47)
	.align		4
.L_47:
        /*0124*/ 	.word	index@(.nv.constant0.fused_beamform_kernel)
        /*0128*/ 	.short	0x0380
        /*012a*/ 	.short	0x0060


	//----- nvinfo : EIATTR_SW_WAR
	.align		4
.L_48:
        /*012c*/ 	.byte	0x04, 0x36
        /*012e*/ 	.short	(.L_50 - .L_49)
.L_49:
        /*0130*/ 	.word	0x00000008
.L_50:


//--------------------- .nv.callgraph             --------------------------
	.section	.nv.callgraph,"",@"SHT_CUDA_CALLGRAPH"
	.align	4
	.sectionentsize	8
	.align		4
        /*0000*/ 	.word	0x00000000
	.align		4
        /*0004*/ 	.word	0xffffffff
	.align		4
        /*0008*/ 	.word	0x00000000
	.align		4
        /*000c*/ 	.word	0xfffffffe
	.align		4
        /*0010*/ 	.word	0x00000000
	.align		4
        /*0014*/ 	.word	0xfffffffd
	.align		4
        /*0018*/ 	.word	0x00000000
	.align		4
        /*001c*/ 	.word	0xfffffffc


//--------------------- .nv.constant4             --------------------------
	.section	.nv.constant4,"a",@progbits
	.align	8
	.align		8
.nv.constant4:
        /*0000*/ 	.dword	__cudart_i2opi_f


//--------------------- .text.fused_beamform_kernel --------------------------
	.section	.text.fused_beamform_kernel,"ax",@progbits
	.align	128
        .global         fused_beamform_kernel
        .type           fused_beamform_kernel,@function
        .size           fused_beamform_kernel,(.L_x_81 - fused_beamform_kernel)
        .other          fused_beamform_kernel,@"STO_CUDA_ENTRY STV_DEFAULT"
fused_beamform_kernel:
.text.fused_beamform_kernel:
[----:B------:R-:W0:Y:S01]  /*0000*/  LDC R1, c[0x0][0x37c] ;  /* 0x0000df00ff017b82 */ /* 0x000e220000000800 */
[----:B------:R-:W1:Y:S07]  /*0010*/  S2R R0, SR_TID.X ;  /* 0x0000000000007919 */ /* 0x000e6e0000002100 */
[----:B------:R-:W1:Y:S01]  /*0020*/  S2UR UR4, SR_CTAID.X ;  /* 0x00000000000479c3 */ /* 0x000e620000002500 */
[----:B------:R-:W2:Y:S01]  /*0030*/  LDCU UR5, c[0x0][0x3dc] ;  /* 0x00007b80ff0577ac */ /* 0x000ea20008000800 */
[----:B0-----:R-:W-:-:S06]  /*0040*/  IADD3 R1, PT, PT, R1, -0x20, RZ ;  /* 0xffffffe001017810 */ /* 0x001fcc0007ffe0ff */
[----:B------:R-:W1:Y:S02]  /*0050*/  LDC R7, c[0x0][0x360] ;  /* 0x0000d800ff077b82 */ /* 0x000e640000000800 */
[----:B-1----:R-:W-:-:S05]  /*0060*/  IMAD R7, R7, UR4, R0 ;  /* 0x0000000407077c24 */ /* 0x002fca000f8e0200 */
[----:B--2---:R-:W-:-:S13]  /*0070*/  ISETP.GE.AND P0, PT, R7, UR5, PT ;  /* 0x0000000507007c0c */ /* 0x004fda000bf06270 */
[----:B------:R-:W-:Y:S05]  /*0080*/  @P0 EXIT ;  /* 0x000000000000094d */ /* 0x000fea0003800000 */
[----:B------:R-:W0:Y:S01]  /*0090*/  LDC.64 R2, c[0x0][0x388] ;  /* 0x0000e200ff027b82 */ /* 0x000e220000000a00 */
[----:B------:R-:W1:Y:S01]  /*00a0*/  LDCU.64 UR6, c[0x0][0x358] ;  /* 0x00006b00ff0677ac */ /* 0x000e620008000a00 */
[----:B------:R-:W2:Y:S06]  /*00b0*/  LDCU UR4, c[0x0][0x3d8] ;  /* 0x00007b00ff0477ac */ /* 0x000eac0008000800 */
[----:B------:R-:W3:Y:S08]  /*00c0*/  LDC.64 R8, c[0x0][0x390] ;  /* 0x0000e400ff087b82 */ /* 0x000ef00000000a00 */
[----:B------:R-:W4:Y:S01]  /*00d0*/  LDC.64 R10, c[0x0][0x398] ;  /* 0x0000e600ff0a7b82 */ /* 0x000f220000000a00 */
[----:B0-----:R-:W-:-:S05]  /*00e0*/  IMAD.WIDE R2, R7, 0x4, R2 ;  /* 0x0000000407027825 */ /* 0x001fca00078e0202 */
[----:B-1----:R0:W5:Y:S01]  /*00f0*/  LDG.E.CONSTANT R6, desc[UR6][R2.64] ;  /* 0x0000000602067981 */ /* 0x002162000c1e9900 */
[----:B---3--:R-:W-:-:S05]  /*0100*/  IMAD.WIDE R8, R7, 0x4, R8 ;  /* 0x0000000407087825 */ /* 0x008fca00078e0208 */
[----:B------:R0:W5:Y:S01]  /*0110*/  LDG.E.CONSTANT R5, desc[UR6][R8.64] ;  /* 0x0000000608057981 */ /* 0x000162000c1e9900 */
[----:B----4-:R-:W-:-:S05]  /*0120*/  IMAD.WIDE R10, R7, 0x4, R10 ;  /* 0x00000004070a7825 */ /* 0x010fca00078e020a */
[----:B------:R0:W5:Y:S01]  /*0130*/  LDG.E.CONSTANT R4, desc[UR6][R10.64] ;  /* 0x000000060a047981 */ /* 0x000162000c1e9900 */
[----:B--2---:R-:W-:Y:S01]  /*0140*/  UISETP.GE.AND UP0, UPT, UR4, 0x1, UPT ;  /* 0x000000010400788c */ /* 0x004fe2000bf06270 */
[----:B------:R-:W-:-:S08]  /*0150*/  MOV R23, 0x7f800000 ;  /* 0x7f80000000177802 */ /* 0x000fd00000000f00 */
[----:B0-----:R-:W-:Y:S05]  /*0160*/  BRA.U !UP0, `(.L_x_0) ;  /* 0x0000001d08347547 */ /* 0x001fea000b800000 */
[----:B------:R-:W-:Y:S01]  /*0170*/  UISETP.GE.U32.AND UP0, UPT, UR4, 0x8, UPT ;  /* 0x000000080400788c */ /* 0x000fe2000bf06070 */
[----:B------:R-:W-:Y:S01]  /*0180*/  HFMA2 R3, -RZ, RZ, 0, 0 ;  /* 0x00000000ff037431 */ /* 0x000fe200000001ff */
[----:B------:R-:W-:Y:S01]  /*0190*/  MOV R23, 0x7f800000 ;  /* 0x7f80000000177802 */ /* 0x000fe20000000f00 */
[----:B------:R-:W-:-:S06]  /*01a0*/  ULOP3.LUT UR5, UR4, 0x7, URZ, 0xc0, !UPT ;  /* 0x0000000704057892 */ /* 0x000fcc000f8ec0ff */
[----:B------:R-:W-:Y:S06]  /*01b0*/  BRA.U !UP0, `(.L_x_1) ;  /* 0x0000000d08887547 */ /* 0x000fec000b800000 */
[----:B------:R-:W0:Y:S01]  /*01c0*/  LDC.64 R10, c[0x0][0x3b0] ;  /* 0x0000ec00ff0a7b82 */ /* 0x000e220000000a00 */
[----:B------:R-:W-:Y:S01]  /*01d0*/  ULOP3.LUT UR4, UR4, 0x7ffffff8, URZ, 0xc0, !UPT ;  /* 0x7ffffff804047892 */ /* 0x000fe2000f8ec0ff */
[----:B------:R-:W-:Y:S01]  /*01e0*/  MOV R23, 0x7f800000 ;  /* 0x7f80000000177802 */ /* 0x000fe20000000f00 */
[----:B------:R-:W1:Y:S01]  /*01f0*/  LDCU UR8, c[0x0][0x3d0] ;  /* 0x00007a00ff0877ac */ /* 0x000e620008000800 */
[----:B------:R-:W-:-:S03]  /*0200*/  MOV R2, RZ ;  /* 0x000000ff00027202 */ /* 0x000fc60000000f00 */
[----:B------:R-:W-:Y:S01]  /*0210*/  MOV R3, UR4 ;  /* 0x0000000400037c02 */ /* 0x000fe20008000f00 */
[----:B------:R-:W2:Y:S08]  /*0220*/  LDC.64 R28, c[0x0][0x3a0] ;  /* 0x0000e800ff1c7b82 */ /* 0x000eb00000000a00 */
[----:B------:R-:W3:Y:S08]  /*0230*/  LDC.64 R12, c[0x0][0x3a8] ;  /* 0x0000ea00ff0c7b82 */ /* 0x000ef00000000a00 */
[----:B-1----:R-:W4:Y:S02]  /*0240*/  LDC.64 R14, c[0x0][0x3b8] ;  /* 0x0000ee00ff0e7b82 */ /* 0x002f240000000a00 */
.L_x_26:
[----:B---3--:R-:W-:-:S04]  /*0250*/  IMAD.WIDE.U32 R16, R2, 0x4, R12 ;  /* 0x0000000402107825 */ /* 0x008fc800078e000c */
[C---:B--2---:R-:W-:Y:S01]  /*0260*/  IMAD.WIDE.U32 R18, R2.reuse, 0x4, R28 ;  /* 0x0000000402127825 */ /* 0x044fe200078e001c */
[----:B------:R-:W2:Y:S03]  /*0270*/  LDG.E.CONSTANT R0, desc[UR6][R16.64] ;  /* 0x0000000610007981 */ /* 0x000ea6000c1e9900 */
[C---:B0-----:R-:W-:Y:S01]  /*0280*/  IMAD.WIDE.U32 R20, R2.reuse, 0x4, R10 ;  /* 0x0000000402147825 */ /* 0x041fe200078e000a */
[----:B------:R-:W3:Y:S04]  /*0290*/  LDG.E.CONSTANT R9, desc[UR6][R18.64] ;  /* 0x0000000612097981 */ /* 0x000ee8000c1e9900 */
[----:B------:R-:W4:Y:S01]  /*02a0*/  LDG.E.CONSTANT R25, desc[UR6][R20.64] ;  /* 0x0000000614197981 */ /* 0x000f22000c1e9900 */
[----:B------:R-:W-:Y:S01]  /*02b0*/  MOV R26, R2 ;  /* 0x00000002001a7202 */ /* 0x000fe20000000f00 */
[----:B------:R-:W-:Y:S01]  /*02c0*/  BSSY.RECONVERGENT B0, `(.L_x_2) ;  /* 0x0000016000007945 */ /* 0x000fe20003800200 */
[----:B------:R-:W-:-:S04]  /*02d0*/  IADD3 R2, PT, PT, R2, 0x8, RZ ;  /* 0x0000000802027810 */ /* 0x000fc80007ffe0ff */
[----:B------:R-:W-:Y:S01]  /*02e0*/  ISETP.NE.AND P0, PT, R2, R3, PT ;  /* 0x000000030200720c */ /* 0x000fe20003f05270 */
[----:B--2--5:R-:W-:Y:S01]  /*02f0*/  FADD R0, R5, -R0 ;  /* 0x8000000005007221 */ /* 0x024fe20000000000 */
[----:B---3--:R-:W-:-:S03]  /*0300*/  FADD R9, R6, -R9 ;  /* 0x8000000906097221 */ /* 0x008fc60000000000 */
[----:B------:R-:W-:Y:S01]  /*0310*/  FMUL R0, R0, R0 ;  /* 0x0000000000007220 */ /* 0x000fe20000400000 */
[----:B----4-:R-:W-:-:S03]  /*0320*/  FADD R25, R4, -R25 ;  /* 0x8000001904197221 */ /* 0x010fc60000000000 */
[----:B------:R-:W-:-:S04]  /*0330*/  FFMA R0, R9, R9, R0 ;  /* 0x0000000909007223 */ /* 0x000fc80000000000 */
[----:B------:R-:W-:-:S04]  /*0340*/  FFMA R9, R25, R25, R0 ;  /* 0x0000001919097223 */ /* 0x000fc80000000000 */
[----:B------:R0:W1:Y:S01]  /*0350*/  MUFU.RSQ R8, R9 ;  /* 0x0000000900087308 */ /* 0x0000620000001400 */
[----:B------:R-:W-:-:S04]  /*0360*/  IADD3 R0, PT, PT, R9, -0xd000000, RZ ;  /* 0xf300000009007810 */ /* 0x000fc80007ffe0ff */
[----:B------:R-:W-:-:S13]  /*0370*/  ISETP.GT.U32.AND P1, PT, R0, 0x727fffff, PT ;  /* 0x727fffff0000780c */ /* 0x000fda0003f24070 */
[----:B01----:R-:W-:Y:S05]  /*0380*/  @!P1 BRA `(.L_x_3) ;  /* 0x0000000000149947 */ /* 0x003fea0003800000 */
[----:B------:R-:W-:Y:S02]  /*0390*/  MOV R0, R9 ;  /* 0x0000000900007202 */ /* 0x000fe40000000f00 */
[----:B------:R-:W-:-:S07]  /*03a0*/  MOV R8, 0x3c0 ;  /* 0x000003c000087802 */ /* 0x000fce0000000f00 */
[----:B------:R-:W-:Y:S05]  /*03b0*/  CALL.REL.NOINC `($__internal_0_$__cuda_sm20_sqrt_rn_f32_slowpath) ;  /* 0x0000002800a87944 */ /* 0x000fea0003c00000 */
[----:B------:R-:W-:Y:S01]  /*03c0*/  MOV R0, R9 ;  /* 0x0000000900007202 */ /* 0x000fe20000000f00 */
[----:B------:R-:W-:Y:S06]  /*03d0*/  BRA `(.L_x_4) ;  /* 0x0000000000107947 */ /* 0x000fec0003800000 */
.L_x_3:
[----:B------:R-:W-:Y:S01]  /*03e0*/  FMUL.FTZ R0, R9, R8 ;  /* 0x0000000809007220 */ /* 0x000fe20000410000 */
[----:B------:R-:W-:-:S03]  /*03f0*/  FMUL.FTZ R8, R8, 0.5 ;  /* 0x3f00000008087820 */ /* 0x000fc60000410000 */
[----:B------:R-:W-:-:S04]  /*0400*/  FFMA R9, -R0, R0, R9 ;  /* 0x0000000000097223 */ /* 0x000fc80000000109 */
[----:B------:R-:W-:-:S07]  /*0410*/  FFMA R0, R9, R8, R0 ;  /* 0x0000000809007223 */ /* 0x000fce0000000000 */
.L_x_4:
[----:B------:R-:W-:Y:S05]  /*0420*/  BSYNC.RECONVERGENT B0 ;  /* 0x0000000000007941 */ /* 0x000fea0003800200 */
.L_x_2:
[----:B------:R-:W2:Y:S01]  /*0430*/  LDG.E.CONSTANT R22, desc[UR6][R16.64+0x4] ;  /* 0x0000040610167981 */ /* 0x000ea2000c1e9900 */
[----:B------:R-:W-:-:S03]  /*0440*/  IMAD.WIDE.U32 R26, R26, 0x4, R14 ;  /* 0x000000041a1a7825 */ /* 0x000fc600078e000e */
[----:B------:R-:W3:Y:S04]  /*0450*/  LDG.E.CONSTANT R25, desc[UR6][R18.64+0x4] ;  /* 0x0000040612197981 */ /* 0x000ee8000c1e9900 */
[----:B------:R-:W4:Y:S04]  /*0460*/  LDG.E.CONSTANT R8, desc[UR6][R26.64] ;  /* 0x000000061a087981 */ /* 0x000f28000c1e9900 */
[----:B------:R-:W5:Y:S01]  /*0470*/  LDG.E.CONSTANT R9, desc[UR6][R20.64+0x4] ;  /* 0x0000040614097981 */ /* 0x000f62000c1e9900 */
[----:B------:R-:W-:Y:S01]  /*0480*/  BSSY.RECONVERGENT B0, `(.L_x_5) ;  /* 0x0000015000007945 */ /* 0x000fe20003800200 */
[----:B--2---:R-:W-:Y:S01]  /*0490*/  FADD R22, R5, -R22 ;  /* 0x8000001605167221 */ /* 0x004fe20000000000 */
[----:B---3--:R-:W-:-:S03]  /*04a0*/  FADD R25, R6, -R25 ;  /* 0x8000001906197221 */ /* 0x008fc60000000000 */
[----:B------:R-:W-:Y:S01]  /*04b0*/  FMUL R22, R22, R22 ;  /* 0x0000001616167220 */ /* 0x000fe20000400000 */
[----:B----4-:R-:W-:-:S03]  /*04c0*/  FFMA R0, R8, UR8, R0 ;  /* 0x0000000808007c23 */ /* 0x010fc60008000000 */
[----:B------:R-:W-:Y:S01]  /*04d0*/  FFMA R8, R25, R25, R22 ;  /* 0x0000001919087223 */ /* 0x000fe20000000016 */
[----:B-----5:R-:W-:-:S04]  /*04e0*/  FADD R9, R4, -R9 ;  /* 0x8000000904097221 */ /* 0x020fc80000000000 */
[----:B------:R-:W-:-:S05]  /*04f0*/  FFMA R8, R9, R9, R8 ;  /* 0x0000000909087223 */ /* 0x000fca0000000008 */
[----:B------:R-:W-:Y:S01]  /*0500*/  IADD3 R9, PT, PT, R8, -0xd000000, RZ ;  /* 0xf300000008097810 */ /* 0x000fe20007ffe0ff */
[----:B------:R0:W1:Y:S03]  /*0510*/  MUFU.RSQ R25, R8 ;  /* 0x0000000800197308 */ /* 0x0000660000001400 */
[----:B------:R-:W-:Y:S02]  /*0520*/  ISETP.GT.U32.AND P1, PT, R9, 0x727fffff, PT ;  /* 0x727fffff0900780c */ /* 0x000fe40003f24070 */
[----:B------:R-:W-:-:S11]  /*0530*/  FMNMX R23, R0, R23, PT ;  /* 0x0000001700177209 */ /* 0x000fd60003800000 */
[----:B0-----:R-:W-:Y:S05]  /*0540*/  @!P1 BRA `(.L_x_6) ;  /* 0x0000000000109947 */ /* 0x001fea0003800000 */
[----:B------:R-:W-:Y:S02]  /*0550*/  MOV R0, R8 ;  /* 0x0000000800007202 */ /* 0x000fe40000000f00 */
[----:B------:R-:W-:-:S07]  /*0560*/  MOV R8, 0x580 ;  /* 0x0000058000087802 */ /* 0x000fce0000000f00 */
[----:B-1----:R-:W-:Y:S05]  /*0570*/  CALL.REL.NOINC `($__internal_0_$__cuda_sm20_sqrt_rn_f32_slowpath) ;  /* 0x0000002800387944 */ /* 0x002fea0003c00000 */
[----:B------:R-:W-:Y:S05]  /*0580*/  BRA `(.L_x_7) ;  /* 0x0000000000107947 */ /* 0x000fea0003800000 */
.L_x_6:
[----:B-1----:R-:W-:Y:S01]  /*0590*/  FMUL.FTZ R9, R8, R25 ;  /* 0x0000001908097220 */ /* 0x002fe20000410000 */
[----:B------:R-:W-:-:S03]  /*05a0*/  FMUL.FTZ R0, R25, 0.5 ;  /* 0x3f00000019007820 */ /* 0x000fc60000410000 */
[----:B------:R-:W-:-:S04]  /*05b0*/  FFMA R8, -R9, R9, R8 ;  /* 0x0000000909087223 */ /* 0x000fc80000000108 */
[----:B------:R-:W-:-:S07]  /*05c0*/  FFMA R9, R8, R0, R9 ;  /* 0x0000000008097223 */ /* 0x000fce0000000009 */
.L_x_7:
[----:B------:R-:W-:Y:S05]  /*05d0*/  BSYNC.RECONVERGENT B0 ;  /* 0x0000000000007941 */ /* 0x000fea0003800200 */
.L_x_5:
[----:B------:R-:W2:Y:S04]  /*05e0*/  LDG.E.CONSTANT R0, desc[UR6][R26.64+0x4] ;  /* 0x000004061a007981 */ /* 0x000ea8000c1e9900 */
[----:B------:R-:W3:Y:S04]  /*05f0*/  LDG.E.CONSTANT R8, desc[UR6][R16.64+0x8] ;  /* 0x0000080610087981 */ /* 0x000ee8000c1e9900 */
[----:B------:R-:W4:Y:S01]  /*0600*/  LDG.E.CONSTANT R25, desc[UR6][R18.64+0x8] ;  /* 0x0000080612197981 */ /* 0x000f22000c1e9900 */
[----:B--2---:R-:W-:-:S03]  /*0610*/  FFMA R0, R0, UR8, R9 ;  /* 0x0000000800007c23 */ /* 0x004fc60008000009 */
[----:B------:R-:W2:Y:S01]  /*0620*/  LDG.E.CONSTANT R9, desc[UR6][R20.64+0x8] ;  /* 0x0000080614097981 */ /* 0x000ea2000c1e9900 */
[----:B---3--:R-:W-:Y:S01]  /*0630*/  FADD R8, R5, -R8 ;  /* 0x8000000805087221 */ /* 0x008fe20000000000 */
[----:B----4-:R-:W-:-:S03]  /*0640*/  FADD R25, R6, -R25 ;  /* 0x8000001906197221 */ /* 0x010fc60000000000 */
[----:B------:R-:W-:-:S04]  /*0650*/  FMUL R8, R8, R8 ;  /* 0x0000000808087220 */ /* 0x000fc80000400000 */
[----:B------:R-:W-:Y:S01]  /*0660*/  FFMA R8, R25, R25, R8 ;  /* 0x0000001919087223 */ /* 0x000fe20000000008 */
[----:B------:R-:W-:Y:S01]  /*0670*/  BSSY.RECONVERGENT B0, `(.L_x_8) ;  /* 0x0000010000007945 */ /* 0x000fe20003800200 */
[----:B------:R-:W-:Y:S01]  /*0680*/  FMNMX R23, R23, R0, PT ;  /* 0x0000000017177209 */ /* 0x000fe20003800000 */
[----:B--2---:R-:W-:-:S04]  /*0690*/  FADD R9, R4, -R9 ;  /* 0x8000000904097221 */ /* 0x004fc80000000000 */
[----:B------:R-:W-:-:S05]  /*06a0*/  FFMA R8, R9, R9, R8 ;  /* 0x0000000909087223 */ /* 0x000fca0000000008 */
[----:B------:R-:W-:Y:S01]  /*06b0*/  IADD3 R9, PT, PT, R8, -0xd000000, RZ ;  /* 0xf300000008097810 */ /* 0x000fe20007ffe0ff */
[----:B------:R0:W1:Y:S03]  /*06c0*/  MUFU.RSQ R25, R8 ;  /* 0x0000000800197308 */ /* 0x0000660000001400 */
[----:B------:R-:W-:-:S13]  /*06d0*/  ISETP.GT.U32.AND P1, PT, R9, 0x727fffff, PT ;  /* 0x727fffff0900780c */ /* 0x000fda0003f24070 */
[----:B0-----:R-:W-:Y:S05]  /*06e0*/  @!P1 BRA `(.L_x_9) ;  /* 0x0000000000109947 */ /* 0x001fea0003800000 */
[----:B------:R-:W-:Y:S02]  /*06f0*/  MOV R0, R8 ;  /* 0x0000000800007202 */ /* 0x000fe40000000f00 */
[----:B------:R-:W-:-:S07]  /*0700*/  MOV R8, 0x720 ;  /* 0x0000072000087802 */ /* 0x000fce0000000f00 */
[----:B-1----:R-:W-:Y:S05]  /*0710*/  CALL.REL.NOINC `($__internal_0_$__cuda_sm20_sqrt_rn_f32_slowpath) ;  /* 0x0000002400d07944 */ /* 0x002fea0003c00000 */
[----:B------:R-:W-:Y:S05]  /*0720*/  BRA `(.L_x_10) ;  /* 0x0000000000107947 */ /* 0x000fea0003800000 */
.L_x_9:
[----:B-1----:R-:W-:Y:S01]  /*0730*/  FMUL.FTZ R9, R8, R25 ;  /* 0x0000001908097220 */ /* 0x002fe20000410000 */
[----:B------:R-:W-:-:S03]  /*0740*/  FMUL.FTZ R0, R25, 0.5 ;  /* 0x3f00000019007820 */ /* 0x000fc60000410000 */
[----:B------:R-:W-:-:S04]  /*0750*/  FFMA R8, -R9, R9, R8 ;  /* 0x0000000909087223 */ /* 0x000fc80000000108 */
[----:B------:R-:W-:-:S07]  /*0760*/  FFMA R9, R8, R0, R9 ;  /* 0x0000000008097223 */ /* 0x000fce0000000009 */
.L_x_10:
[----:B------:R-:W-:Y:S05]  /*0770*/  BSYNC.RECONVERGENT B0 ;  /* 0x0000000000007941 */ /* 0x000fea0003800200 */
.L_x_8:
        /* <DEDUP_REMOVED lines=21> */
.L_x_12:
[----:B-1----:R-:W-:Y:S01]  /*08d0*/  FMUL.FTZ R9, R8, R25 ;  /* 0x0000001908097220 */ /* 0x002fe20000410000 */
[----:B------:R-:W-:-:S03]  /*08e0*/  FMUL.FTZ R0, R25, 0.5 ;  /* 0x3f00000019007820 */ /* 0x000fc60000410000 */
[----:B------:R-:W-:-:S04]  /*08f0*/  FFMA R8, -R9, R9, R8 ;  /* 0x0000000909087223 */ /* 0x000fc80000000108 */
[----:B------:R-:W-:-:S07]  /*0900*/  FFMA R9, R8, R0, R9 ;  /* 0x0000000008097223 */ /* 0x000fce0000000009 */
.L_x_13:
[----:B------:R-:W-:Y:S05]  /*0910*/  BSYNC.RECONVERGENT B0 ;  /* 0x0000000000007941 */ /* 0x000fea0003800200 */
.L_x_11:
        /* <DEDUP_REMOVED lines=21> */
.L_x_15:
[----:B-1----:R-:W-:Y:S01]  /*0a70*/  FMUL.FTZ R9, R8, R25 ;  /* 0x0000001908097220 */ /* 0x002fe20000410000 */
[----:B------:R-:W-:-:S03]  /*0a80*/  FMUL.FTZ R0, R25, 0.5 ;  /* 0x3f00000019007820 */ /* 0x000fc60000410000 */
[----:B------:R-:W-:-:S04]  /*0a90*/  FFMA R8, -R9, R9, R8 ;  /* 0x0000000909087223 */ /* 0x000fc80000000108 */
[----:B------:R-:W-:-:S07]  /*0aa0*/  FFMA R9, R8, R0, R9 ;  /* 0x0000000008097223 */ /* 0x000fce0000000009 */
.L_x_16:
[----:B------:R-:W-:Y:S05]  /*0ab0*/  BSYNC.RECONVERGENT B0 ;  /* 0x0000000000007941 */ /* 0x000fea0003800200 */
.L_x_14:
        /* <DEDUP_REMOVED lines=21> */
.L_x_18:
[----:B-1----:R-:W-:Y:S01]  /*0c10*/  FMUL.FTZ R9, R8, R25 ;  /* 0x0000001908097220 */ /* 0x002fe20000410000 */
[----:B------:R-:W-:-:S03]  /*0c20*/  FMUL.FTZ R0, R25, 0.5 ;  /* 0x3f00000019007820 */ /* 0x000fc60000410000 */
[----:B------:R-:W-:-:S04]  /*0c30*/  FFMA R8, -R9, R9, R8 ;  /* 0x0000000909087223 */ /* 0x000fc80000000108 */
[----:B------:R-:W-:-:S07]  /*0c40*/  FFMA R9, R8, R0, R9 ;  /* 0x0000000008097223 */ /* 0x000fce0000000009 */
.L_x_19:
[----:B------:R-:W-:Y:S05]  /*0c50*/  BSYNC.RECONVERGENT B0 ;  /* 0x0000000000007941 */ /* 0x000fea0003800200 */
.L_x_17:
        /* <DEDUP_REMOVED lines=21> */
.L_x_21:
[----:B-1----:R-:W-:Y:S01]  /*0db0*/  FMUL.FTZ R9, R8, R25 ;  /* 0x0000001908097220 */ /* 0x002fe20000410000 */
[----:B------:R-:W-:-:S03]  /*0dc0*/  FMUL.FTZ R0, R25, 0.5 ;  /* 0x3f00000019007820 */ /* 0x000fc60000410000 */
[----:B------:R-:W-:-:S04]  /*0dd0*/  FFMA R8, -R9, R9, R8 ;  /* 0x0000000909087223 */ /* 0x000fc80000000108 */
[----:B------:R-:W-:-:S07]  /*0de0*/  FFMA R9, R8, R0, R9 ;  /* 0x0000000008097223 */ /* 0x000fce0000000009 */
.L_x_22:
[----:B------:R-:W-:Y:S05]  /*0df0*/  BSYNC.RECONVERGENT B0 ;  /* 0x0000000000007941 */ /* 0x000fea0003800200 */
.L_x_20:
[----:B------:R-:W2:Y:S04]  /*0e00*/  LDG.E.CONSTANT R16, desc[UR6][R16.64+0x1c] ;  /* 0x00001c0610107981 */ /* 0x000ea8000c1e9900 */
[----:B------:R-:W3:Y:S04]  /*0e10*/  LDG.E.CONSTANT R19, desc[UR6][R18.64+0x1c] ;  /* 0x00001c0612137981 */ /* 0x000ee8000c1e9900 */
[----:B------:R-:W4:Y:S04]  /*0e20*/  LDG.E.CONSTANT R21, desc[UR6][R20.64+0x1c] ;  /* 0x00001c0614157981 */ /* 0x000f28000c1e9900 */
[----:B------:R-:W5:Y:S01]  /*0e30*/  LDG.E.CONSTANT R0, desc[UR6][R26.64+0x18] ;  /* 0x000018061a007981 */ /* 0x000f62000c1e9900 */
[----:B------:R-:W-:Y:S01]  /*0e40*/  BSSY.RECONVERGENT B0, `(.L_x_23) ;  /* 0x0000015000007945 */ /* 0x000fe20003800200 */
[----:B--2---:R-:W-:Y:S01]  /*0e50*/  FADD R22, R5, -R16 ;  /* 0x8000001005167221 */ /* 0x004fe20000000000 */
[----:B---3--:R-:W-:-:S03]  /*0e60*/  FADD R8, R6, -R19 ;  /* 0x8000001306087221 */ /* 0x008fc60000000000 */
[----:B------:R-:W-:Y:S01]  /*0e70*/  FMUL R25, R22, R22 ;  /* 0x0000001616197220 */ /* 0x000fe20000400000 */
[----:B----4-:R-:W-:-:S03]  /*0e80*/  FADD R22, R4, -R21 ;  /* 0x8000001504167221 */ /* 0x010fc60000000000 */
[----:B------:R-:W-:Y:S01]  /*0e90*/  FFMA R25, R8, R8, R25 ;  /* 0x0000000808197223 */ /* 0x000fe20000000019 */
[----:B-----5:R-:W-:-:S03]  /*0ea0*/  FFMA R0, R0, UR8, R9 ;  /* 0x0000000800007c23 */ /* 0x020fc60008000009 */
[----:B------:R-:W-:-:S04]  /*0eb0*/  FFMA R22, R22, R22, R25 ;  /* 0x0000001616167223 */ /* 0x000fc80000000019 */
[----:B------:R0:W1:Y:S01]  /*0ec0*/  MUFU.RSQ R17, R22 ;  /* 0x0000001600117308 */ /* 0x0000620000001400 */
[----:B------:R-:W-:Y:S02]  /*0ed0*/  IADD3 R8, PT, PT, R22, -0xd000000, RZ ;  /* 0xf300000016087810 */ /* 0x000fe40007ffe0ff */
[----:B------:R-:W-:Y:S02]  /*0ee0*/  FMNMX R23, R23, R0, PT ;  /* 0x0000000017177209 */ /* 0x000fe40003800000 */
[----:B------:R-:W-:-:S13]  /*0ef0*/  ISETP.GT.U32.AND P1, PT, R8, 0x727fffff, PT ;  /* 0x727fffff0800780c */ /* 0x000fda0003f24070 */
[----:B01----:R-:W-:Y:S05]  /*0f00*/  @!P1 BRA `(.L_x_24) ;  /* 0x0000000000109947 */ /* 0x003fea0003800000 */
[----:B------:R-:W-:Y:S02]  /*0f10*/  MOV R0, R22 ;  /* 0x0000001600007202 */ /* 0x000fe40000000f00 */
[----:B------:R-:W-:-:S07]  /*0f20*/  MOV R8, 0xf40 ;  /* 0x00000f4000087802 */ /* 0x000fce0000000f00 */
[----:B------:R-:W-:Y:S05]  /*0f30*/  CALL.REL.NOINC `($__internal_0_$__cuda_sm20_sqrt_rn_f32_slowpath) ;  /* 0x0000001c00c87944 */ /* 0x000fea0003c00000 */
[----:B------:R-:W-:Y:S05]  /*0f40*/  BRA `(.L_x_25) ;  /* 0x0000000000107947 */ /* 0x000fea0003800000 */
.L_x_24:
[----:B------:R-:W-:Y:S01]  /*0f50*/  FMUL.FTZ R9, R22, R17 ;  /* 0x0000001116097220 */ /* 0x000fe20000410000 */
[----:B------:R-:W-:-:S03]  /*0f60*/  FMUL.FTZ R8, R17, 0.5 ;  /* 0x3f00000011087820 */ /* 0x000fc60000410000 */
[----:B------:R-:W-:-:S04]  /*0f70*/  FFMA R0, -R9, R9, R22 ;  /* 0x0000000909007223 */ /* 0x000fc80000000116 */
[----:B------:R-:W-:-:S07]  /*0f80*/  FFMA R9, R0, R8, R9 ;  /* 0x0000000800097223 */ /* 0x000fce0000000009 */
.L_x_25:
[----:B------:R-:W-:Y:S05]  /*0f90*/  BSYNC.RECONVERGENT B0 ;  /* 0x0000000000007941 */ /* 0x000fea0003800200 */
.L_x_23:
[----:B------:R-:W2:Y:S02]  /*0fa0*/  LDG.E.CONSTANT R26, desc[UR6][R26.64+0x1c] ;  /* 0x00001c061a1a7981 */ /* 0x000ea4000c1e9900 */
[----:B--2---:R-:W-:-:S05]  /*0fb0*/  FFMA R0, R26, UR8, R9 ;  /* 0x000000081a007c23 */ /* 0x004fca0008000009 */
[----:B------:R-:W-:Y:S01]  /*0fc0*/  FMNMX R23, R23, R0, PT ;  /* 0x0000000017177209 */ /* 0x000fe20003800000 */
[----:B------:R-:W-:Y:S06]  /*0fd0*/  @P0 BRA `(.L_x_26) ;  /* 0xfffffff0009c0947 */ /* 0x000fec000383ffff */
.L_x_1:
[----:B------:R-:W-:-:S09]  /*0fe0*/  UISETP.NE.AND UP0, UPT, UR5, URZ, UPT ;  /* 0x000000ff0500728c */ /* 0x000fd2000bf05270 */
[----:B------:R-:W-:Y:S05]  /*0ff0*/  BRA.U !UP0, `(.L_x_0) ;  /* 0x0000000d08907547 */ /* 0x000fea000b800000 */
[----:B------:R-:W0:Y:S01]  /*1000*/  LDCU UR4, c[0x0][0x3d8] ;  /* 0x00007b00ff0477ac */ /* 0x000e220008000800 */
[----:B------:R-:W-:Y:S02]  /*1010*/  UISETP.GE.U32.AND UP0, UPT, UR5, 0x4, UPT ;  /* 0x000000040500788c */ /* 0x000fe4000bf06070 */
[----:B0-----:R-:W-:-:S07]  /*1020*/  ULOP3.LUT UR4, UR4, 0x3, URZ, 0xc0, !UPT ;  /* 0x0000000304047892 */ /* 0x001fce000f8ec0ff */
[----:B------:R-:W-:Y:S05]  /*1030*/  BRA.U !UP0, `(.L_x_27) ;  /* 0x0000000508d47547 */ /* 0x000fea000b800000 */
[----:B------:R-:W0:Y:S08]  /*1040*/  LDC.64 R14, c[0x0][0x3a8] ;  /* 0x0000ea00ff0e7b82 */ /* 0x000e300000000a00 */
[----:B------:R-:W1:Y:S08]  /*1050*/  LDC.64 R16, c[0x0][0x3a0] ;  /* 0x0000e800ff107b82 */ /* 0x000e700000000a00 */
[----:B------:R-:W2:Y:S01]  /*1060*/  LDC.64 R12, c[0x0][0x3b0] ;  /* 0x0000ec00ff0c7b82 */ /* 0x000ea20000000a00 */
[----:B0-----:R-:W-:-:S05]  /*1070*/  IMAD.WIDE.U32 R14, R3, 0x4, R14 ;  /* 0x00000004030e7825 */ /* 0x001fca00078e000e */
[----:B------:R-:W3:Y:S01]  /*1080*/  LDG.E.CONSTANT R0, desc[UR6][R14.64] ;  /* 0x000000060e007981 */ /* 0x000ee2000c1e9900 */
[----:B-1----:R-:W-:-:S05]  /*1090*/  IMAD.WIDE.U32 R16, R3, 0x4, R16 ;  /* 0x0000000403107825 */ /* 0x002fca00078e0010 */
[----:B------:R-:W4:Y:S01]  /*10a0*/  LDG.E.CONSTANT R9, desc[UR6][R16.64] ;  /* 0x0000000610097981 */ /* 0x000f22000c1e9900 */
[----:B--2---:R-:W-:-:S05]  /*10b0*/  IMAD.WIDE.U32 R12, R3, 0x4, R12 ;  /* 0x00000004030c7825 */ /* 0x004fca00078e000c */
[----:B------:R-:W2:Y:S01]  /*10c0*/  LDG.E.CONSTANT R11, desc[UR6][R12.64] ;  /* 0x000000060c0b7981 */ /* 0x000ea2000c1e9900 */
[----:B------:R-:W-:Y:S01]  /*10d0*/  BSSY.RECONVERGENT B0, `(.L_x_28) ;  /* 0x0000013000007945 */ /* 0x000fe20003800200 */
[----:B---3-5:R-:W-:-:S04]  /*10e0*/  FADD R0, R5, -R0 ;  /* 0x8000000005007221 */ /* 0x028fc80000000000 */
[----:B------:R-:W-:Y:S01]  /*10f0*/  FMUL R0, R0, R0 ;  /* 0x0000000000007220 */ /* 0x000fe20000400000 */
[----:B----4-:R-:W-:-:S04]  /*1100*/  FADD R9, R6, -R9 ;  /* 0x8000000906097221 */ /* 0x010fc80000000000 */
[----:B------:R-:W-:Y:S01]  /*1110*/  FFMA R0, R9, R9, R0 ;  /* 0x0000000909007223 */ /* 0x000fe20000000000 */
        /* <DEDUP_REMOVED lines=10> */
.L_x_29:
[----:B-1----:R-:W-:Y:S01]  /*11c0*/  FMUL.FTZ R9, R8, R11 ;  /* 0x0000000b08097220 */ /* 0x002fe20000410000 */
[----:B------:R-:W-:-:S03]  /*11d0*/  FMUL.FTZ R2, R11, 0.5 ;  /* 0x3f0000000b027820 */ /* 0x000fc60000410000 */
[----:B------:R-:W-:-:S04]  /*11e0*/  FFMA R0, -R9, R9, R8 ;  /* 0x0000000909007223 */ /* 0x000fc80000000108 */
[----:B------:R-:W-:-:S07]  /*11f0*/  FFMA R9, R0, R2, R9 ;  /* 0x0000000200097223 */ /* 0x000fce0000000009 */
.L_x_30:
[----:B------:R-:W-:Y:S05]  /*1200*/  BSYNC.RECONVERGENT B0 ;  /* 0x0000000000007941 */ /* 0x000fea0003800200 */
.L_x_28:
[----:B------:R-:W2:Y:S01]  /*1210*/  LDG.E.CONSTANT R2, desc[UR6][R14.64+0x4] ;  /* 0x000004060e027981 */ /* 0x000ea2000c1e9900 */
[----:B------:R-:W0:Y:S01]  /*1220*/  LDC.64 R10, c[0x0][0x3b8] ;  /* 0x0000ee00ff0a7b82 */ /* 0x000e220000000a00 */
[----:B------:R-:W1:Y:S02]  /*1230*/  LDCU UR5, c[0x0][0x3d0] ;  /* 0x00007a00ff0577ac */ /* 0x000e640008000800 */
[----:B------:R-:W3:Y:S04]  /*1240*/  LDG.E.CONSTANT R19, desc[UR6][R16.64+0x4] ;  /* 0x0000040610137981 */ /* 0x000ee8000c1e9900 */
[----:B------:R-:W4:Y:S01]  /*1250*/  LDG.E.CONSTANT R21, desc[UR6][R12.64+0x4] ;  /* 0x000004060c157981 */ /* 0x000f22000c1e9900 */
[----:B0-----:R-:W-:-:S05]  /*1260*/  IMAD.WIDE.U32 R10, R3, 0x4, R10 ;  /* 0x00000004030a7825 */ /* 0x001fca00078e000a */
[----:B------:R-:W1:Y:S01]  /*1270*/  LDG.E.CONSTANT R0, desc[UR6][R10.64] ;  /* 0x000000060a007981 */ /* 0x000e62000c1e9900 */
[----:B------:R-:W-:Y:S01]  /*1280*/  BSSY.RECONVERGENT B0, `(.L_x_31) ;  /* 0x0000015000007945 */ /* 0x000fe20003800200 */
[----:B--2---:R-:W-:Y:S01]  /*1290*/  FADD R2, R5, -R2 ;  /* 0x8000000205027221 */ /* 0x004fe20000000000 */
[----:B---3--:R-:W-:-:S03]  /*12a0*/  FADD R19, R6, -R19 ;  /* 0x8000001306137221 */ /* 0x008fc60000000000 */
[----:B------:R-:W-:Y:S01]  /*12b0*/  FMUL R2, R2, R2 ;  /* 0x0000000202027220 */ /* 0x000fe20000400000 */
[----:B----4-:R-:W-:-:S03]  /*12c0*/  FADD R21, R4, -R21 ;  /* 0x8000001504157221 */ /* 0x010fc60000000000 */
[----:B------:R-:W-:-:S04]  /*12d0*/  FFMA R2, R19, R19, R2 ;  /* 0x0000001313027223 */ /* 0x000fc80000000002 */
[----:B------:R-:W-:-:S05]  /*12e0*/  FFMA R8, R21, R21, R2 ;  /* 0x0000001515087223 */ /* 0x000fca0000000002 */
[----:B------:R-:W-:Y:S01]  /*12f0*/  IADD3 R2, PT, PT, R8, -0xd000000, RZ ;  /* 0xf300000008027810 */ /* 0x000fe20007ffe0ff */
[----:B------:R0:W2:Y:S03]  /*1300*/  MUFU.RSQ R19, R8 ;  /* 0x0000000800137308 */ /* 0x0000a60000001400 */
[----:B------:R-:W-:Y:S01]  /*1310*/  ISETP.GT.U32.AND P0, PT, R2, 0x727fffff, PT ;  /* 0x727fffff0200780c */ /* 0x000fe20003f04070 */
[----:B-1----:R-:W-:-:S05]  /*1320*/  FFMA R0, R0, UR5, R9 ;  /* 0x0000000500007c23 */ /* 0x002fca0008000009 */
[----:B------:R-:W-:-:S07]  /*1330*/  FMNMX R23, R23, R0, PT ;  /* 0x0000000017177209 */ /* 0x000fce0003800000 */
[----:B0-2---:R-:W-:Y:S05]  /*1340*/  @!P0 BRA `(.L_x_32) ;  /* 0x0000000000108947 */ /* 0x005fea0003800000 */
[----:B------:R-:W-:Y:S02]  /*1350*/  MOV R0, R8 ;  /* 0x0000000800007202 */ /* 0x000fe40000000f00 */
[----:B------:R-:W-:-:S07]  /*1360*/  MOV R8, 0x1380 ;  /* 0x0000138000087802 */ /* 0x000fce0000000f00 */
[----:B------:R-:W-:Y:S05]  /*1370*/  CALL.REL.NOINC `($__internal_0_$__cuda_sm20_sqrt_rn_f32_slowpath) ;  /* 0x0000001800b87944 */ /* 0x000fea0003c00000 */
[----:B------:R-:W-:Y:S05]  /*1380*/  BRA `(.L_x_33) ;  /* 0x0000000000107947 */ /* 0x000fea0003800000 */
.L_x_32:
[----:B------:R-:W-:Y:S01]  /*1390*/  FMUL.FTZ R9, R8, R19 ;  /* 0x0000001308097220 */ /* 0x000fe20000410000 */
[----:B------:R-:W-:-:S03]  /*13a0*/  FMUL.FTZ R2, R19, 0.5 ;  /* 0x3f00000013027820 */ /* 0x000fc60000410000 */
[----:B------:R-:W-:-:S04]  /*13b0*/  FFMA R0, -R9, R9, R8 ;  /* 0x0000000909007223 */ /* 0x000fc80000000108 */
[----:B------:R-:W-:-:S07]  /*13c0*/  FFMA R9, R0, R2, R9 ;  /* 0x0000000200097223 */ /* 0x000fce0000000009 */
.L_x_33:
[----:B------:R-:W-:Y:S05]  /*13d0*/  BSYNC.RECONVERGENT B0 ;  /* 0x0000000000007941 */ /* 0x000fea0003800200 */
.L_x_31:
[----:B------:R-:W2:Y:S01]  /*13e0*/  LDG.E.CONSTANT R2, desc[UR6][R14.64+0x8] ;  /* 0x000008060e027981 */ /* 0x000ea2000c1e9900 */
[----:B------:R-:W0:Y:S03]  /*13f0*/  LDCU UR5, c[0x0][0x3d0] ;  /* 0x00007a00ff0577ac */ /* 0x000e260008000800 */
[----:B------:R-:W3:Y:S04]  /*1400*/  LDG.E.CONSTANT R19, desc[UR6][R16.64+0x8] ;  /* 0x0000080610137981 */ /* 0x000ee8000c1e9900 */
[----:B------:R-:W4:Y:S04]  /*1410*/  LDG.E.CONSTANT R21, desc[UR6][R12.64+0x8] ;  /* 0x000008060c157981 */ /* 0x000f28000c1e9900 */
[----:B------:R-:W0:Y:S01]  /*1420*/  LDG.E.CONSTANT R0, desc[UR6][R10.64+0x4] ;  /* 0x000004060a007981 */ /* 0x000e22000c1e9900 */
[----:B------:R-:W-:Y:S01]  /*1430*/  BSSY.RECONVERGENT B0, `(.L_x_34) ;  /* 0x0000015000007945 */ /* 0x000fe20003800200 */
[----:B--2---:R-:W-:Y:S01]  /*1440*/  FADD R2, R5, -R2 ;  /* 0x8000000205027221 */ /* 0x004fe20000000000 */
[----:B---3--:R-:W-:-:S03]  /*1450*/  FADD R19, R6, -R19 ;  /* 0x8000001306137221 */ /* 0x008fc60000000000 */
[----:B------:R-:W-:Y:S01]  /*1460*/  FMUL R2, R2, R2 ;  /* 0x0000000202027220 */ /* 0x000fe20000400000 */
[----:B----4-:R-:W-:-:S03]  /*1470*/  FADD R21, R4, -R21 ;  /* 0x8000001504157221 */ /* 0x010fc60000000000 */
[----:B------:R-:W-:Y:S01]  /*1480*/  FFMA R2, R19, R19, R2 ;  /* 0x0000001313027223 */ /* 0x000fe20000000002 */
[----:B0-----:R-:W-:-:S03]  /*1490*/  FFMA R0, R0, UR5, R9 ;  /* 0x0000000500007c23 */ /* 0x001fc60008000009 */
        /* <DEDUP_REMOVED lines=10> */
.L_x_35:
[----:B------:R-:W-:Y:S01]  /*1540*/  FMUL.FTZ R9, R8, R19 ;  /* 0x0000001308097220 */ /* 0x000fe20000410000 */
[----:B------:R-:W-:-:S03]  /*1550*/  FMUL.FTZ R2, R19, 0.5 ;  /* 0x3f00000013027820 */ /* 0x000fc60000410000 */
[----:B------:R-:W-:-:S04]  /*1560*/  FFMA R0, -R9, R9, R8 ;  /* 0x0000000909007223 */ /* 0x000fc80000000108 */
[----:B------:R-:W-:-:S07]  /*1570*/  FFMA R9, R0, R2, R9 ;  /* 0x0000000200097223 */ /* 0x000fce0000000009 */
.L_x_36:
[----:B------:R-:W-:Y:S05]  /*1580*/  BSYNC.RECONVERGENT B0 ;  /* 0x0000000000007941 */ /* 0x000fea0003800200 */
.L_x_34:
        /* <DEDUP_REMOVED lines=8> */
[----:B------:R-:W-:-:S04]  /*1610*/  FMUL R19, R8, R8 ;  /* 0x0000000808137220 */ /* 0x000fc80000400000 */
[----:B------:R-:W-:Y:S01]  /*1620*/  FFMA R19, R2, R2, R19 ;  /* 0x0000000202137223 */ /* 0x000fe20000000013 */
[----:B----4-:R-:W-:Y:S01]  /*1630*/  FADD R2, R4, -R13 ;  /* 0x8000000d04027221 */ /* 0x010fe20000000000 */
[----:B0-----:R-:W-:-:S03]  /*1640*/  FFMA R0, R0, UR5, R9 ;  /* 0x0000000500007c23 */ /* 0x001fc60008000009 */
[----:B------:R-:W-:Y:S02]  /*1650*/  FFMA R8, R2, R2, R19 ;  /* 0x0000000202087223 */ /* 0x000fe40000000013 */
[----:B------:R-:W-:Y:S02]  /*1660*/  FMNMX R12, R23, R0, PT ;  /* 0x00000000170c7209 */ /* 0x000fe40003800000 */
[----:B------:R0:W1:Y:S01]  /*1670*/  MUFU.RSQ R15, R8 ;  /* 0x00000008000f7308 */ /* 0x0000620000001400 */
[----:B------:R-:W-:-:S04]  /*1680*/  IADD3 R2, PT, PT, R8, -0xd000000, RZ ;  /* 0xf300000008027810 */ /* 0x000fc80007ffe0ff */
[----:B------:R-:W-:-:S13]  /*1690*/  ISETP.GT.U32.AND P0, PT, R2, 0x727fffff, PT ;  /* 0x727fffff0200780c */ /* 0x000fda0003f04070 */
[----:B01----:R-:W-:Y:S05]  /*16a0*/  @!P0 BRA `(.L_x_38) ;  /* 0x0000000000108947 */ /* 0x003fea0003800000 */
[----:B------:R-:W-:Y:S02]  /*16b0*/  MOV R0, R8 ;  /* 0x0000000800007202 */ /* 0x000fe40000000f00 */
[----:B------:R-:W-:-:S07]  /*16c0*/  MOV R8, 0x16e0 ;  /* 0x000016e000087802 */ /* 0x000fce0000000f00 */
[----:B------:R-:W-:Y:S05]  /*16d0*/  CALL.REL.NOINC `($__internal_0_$__cuda_sm20_sqrt_rn_f32_slowpath) ;  /* 0x0000001400e07944 */ /* 0x000fea0003c00000 */
[----:B------:R-:W-:Y:S05]  /*16e0*/  BRA `(.L_x_39) ;  /* 0x0000000000107947 */ /* 0x000fea0003800000 */
.L_x_38:
[----:B------:R-:W-:Y:S01]  /*16f0*/  FMUL.FTZ R9, R8, R15 ;  /* 0x0000000f08097220 */ /* 0x000fe20000410000 */
[----:B------:R-:W-:-:S03]  /*1700*/  FMUL.FTZ R2, R15, 0.5 ;  /* 0x3f0000000f027820 */ /* 0x000fc60000410000 */
[----:B------:R-:W-:-:S04]  /*1710*/  FFMA R0, -R9, R9, R8 ;  /* 0x0000000909007223 */ /* 0x000fc80000000108 */
[----:B------:R-:W-:-:S07]  /*1720*/  FFMA R9, R0, R2, R9 ;  /* 0x0000000200097223 */ /* 0x000fce0000000009 */
.L_x_39:
[----:B------:R-:W-:Y:S05]  /*1730*/  BSYNC.RECONVERGENT B0 ;  /* 0x0000000000007941 */ /* 0x000fea0003800200 */
.L_x_37:
[----:B------:R-:W2:Y:S01]  /*1740*/  LDG.E.CONSTANT R10, desc[UR6][R10.64+0xc] ;  /* 0x00000c060a0a7981 */ /* 0x000ea2000c1e9900 */
[----:B------:R-:W2:Y:S01]  /*1750*/  LDCU UR5, c[0x0][0x3d0] ;  /* 0x00007a00ff0577ac */ /* 0x000ea20008000800 */
[----:B------:R-:W-:Y:S01]  /*1760*/  IADD3 R3, PT, PT, R3, 0x4, RZ ;  /* 0x0000000403037810 */ /* 0x000fe20007ffe0ff */
[----:B--2---:R-:W-:-:S05]  /*1770*/  FFMA R9, R10, UR5, R9 ;  /* 0x000000050a097c23 */ /* 0x004fca0008000009 */
[----:B------:R-:W-:-:S07]  /*1780*/  FMNMX R23, R12, R9, PT ;  /* 0x000000090c177209 */ /* 0x000fce0003800000 */
.L_x_27:
[----:B------:R-:W-:-:S09]  /*1790*/  UISETP.NE.AND UP0, UPT, UR4, URZ, UPT ;  /* 0x000000ff0400728c */ /* 0x000fd2000bf05270 */
[----:B------:R-:W-:Y:S05]  /*17a0*/  BRA.U !UP0, `(.L_x_0) ;  /* 0x0000000508a47547 */ /* 0x000fea000b800000 */
[----:B------:R-:W-:-:S09]  /*17b0*/  UISETP.NE.AND UP0, UPT, UR4, 0x1, UPT ;  /* 0x000000010400788c */ /* 0x000fd2000bf05270 */
        /* <DEDUP_REMOVED lines=25> */
.L_x_42:
[----:B-1----:R-:W-:Y:S01]  /*1950*/  FMUL.FTZ R9, R8, R17 ;  /* 0x0000001108097220 */ /* 0x002fe20000410000 */
[----:B------:R-:W-:-:S03]  /*1960*/  FMUL.FTZ R2, R17, 0.5 ;  /* 0x3f00000011027820 */ /* 0x000fc60000410000 */
[----:B------:R-:W-:-:S04]  /*1970*/  FFMA R0, -R9, R9, R8 ;  /* 0x0000000909007223 */ /* 0x000fc80000000108 */
[----:B------:R-:W-:-:S07]  /*1980*/  FFMA R9, R0, R2, R9 ;  /* 0x0000000200097223 */ /* 0x000fce0000000009 */
.L_x_43:
[----:B------:R-:W-:Y:S05]  /*1990*/  BSYNC.RECONVERGENT B0 ;  /* 0x0000000000007941 */ /* 0x000fea0003800200 */
.L_x_41:
        /* <DEDUP_REMOVED lines=10> */
[----:B------:R-:W-:-:S04]  /*1a40*/  FMUL R19, R8, R8 ;  /* 0x0000000808137220 */ /* 0x000fc80000400000 */
[----:B------:R-:W-:Y:S01]  /*1a50*/  FFMA R19, R2, R2, R19 ;  /* 0x0000000202137223 */ /* 0x000fe20000000013 */
[----:B----4-:R-:W-:-:S04]  /*1a60*/  FADD R2, R4, -R11 ;  /* 0x8000000b04027221 */ /* 0x010fc80000000000 */
        /* <DEDUP_REMOVED lines=11> */
.L_x_45:
[----:B------:R-:W-:Y:S01]  /*1b20*/  FMUL.FTZ R9, R8, R11 ;  /* 0x0000000b08097220 */ /* 0x000fe20000410000 */
[----:B------:R-:W-:-:S03]  /*1b30*/  FMUL.FTZ R2, R11, 0.5 ;  /* 0x3f0000000b027820 */ /* 0x000fc60000410000 */
[----:B------:R-:W-:-:S04]  /*1b40*/  FFMA R0, -R9, R9, R8 ;  /* 0x0000000909007223 */ /* 0x000fc80000000108 */
[----:B------:R-:W-:-:S07]  /*1b50*/  FFMA R9, R0, R2, R9 ;  /* 0x0000000200097223 */ /* 0x000fce0000000009 */
.L_x_46:
[----:B------:R-:W-:Y:S05]  /*1b60*/  BSYNC.RECONVERGENT B0 ;  /* 0x0000000000007941 */ /* 0x000fea0003800200 */
.L_x_44:
[----:B------:R-:W2:Y:S01]  /*1b70*/  LDG.E.CONSTANT R16, desc[UR6][R16.64+0x4] ;  /* 0x0000040610107981 */ /* 0x000ea2000c1e9900 */
[----:B------:R-:W2:Y:S01]  /*1b80*/  LDCU UR4, c[0x0][0x3d0] ;  /* 0x00007a00ff0477ac */ /* 0x000ea20008000800 */
[----:B------:R-:W-:Y:S01]  /*1b90*/  IADD3 R3, PT, PT, R3, 0x2, RZ ;  /* 0x0000000203037810 */ /* 0x000fe20007ffe0ff */
[----:B--2---:R-:W-:-:S05]  /*1ba0*/  FFMA R9, R16, UR4, R9 ;  /* 0x0000000410097c23 */ /* 0x004fca0008000009 */
[----:B------:R-:W-:-:S07]  /*1bb0*/  FMNMX R23, R10, R9, PT ;  /* 0x000000090a177209 */ /* 0x000fce0003800000 */
.L_x_40:
[----:B------:R-:W0:Y:S02]  /*1bc0*/  LDCU UR4, c[0x0][0x3d8] ;  /* 0x00007b00ff0477ac */ /* 0x000e240008000800 */
[----:B0-----:R-:W-:-:S04]  /*1bd0*/  ULOP3.LUT UR4, UR4, 0x1, URZ, 0xc0, !UPT ;  /* 0x0000000104047892 */ /* 0x001fc8000f8ec0ff */
[----:B------:R-:W-:-:S09]  /*1be0*/  UISETP.NE.U32.AND UP0, UPT, UR4, 0x1, UPT ;  /* 0x000000010400788c */ /* 0x000fd2000bf05070 */
[----:B------:R-:W-:Y:S05]  /*1bf0*/  BRA.U UP0, `(.L_x_0) ;  /* 0x0000000100907547 */ /* 0x000fea000b800000 */
[----:B------:R-:W0:Y:S08]  /*1c00*/  LDC.64 R10, c[0x0][0x3a8] ;  /* 0x0000ea00ff0a7b82 */ /* 0x000e300000000a00 */
[----:B------:R-:W1:Y:S08]  /*1c10*/  LDC.64 R8, c[0x0][0x3a0] ;  /* 0x0000e800ff087b82 */ /* 0x000e700000000a00 */
[----:B------:R-:W2:Y:S01]  /*1c20*/  LDC.64 R12, c[0x0][0x3b0] ;  /* 0x0000ec00ff0c7b82 */ /* 0x000ea20000000a00 */
[----:B0-----:R-:W-:-:S06]  /*1c30*/  IMAD.WIDE.U32 R10, R3, 0x4, R10 ;  /* 0x00000004030a7825 */ /* 0x001fcc00078e000a */
[----:B------:R-:W3:Y:S01]  /*1c40*/  LDG.E.CONSTANT R10, desc[UR6][R10.64] ;  /* 0x000000060a0a7981 */ /* 0x000ee2000c1e9900 */
[----:B-1----:R-:W-:-:S06]  /*1c50*/  IMAD.WIDE.U32 R8, R3, 0x4, R8 ;  /* 0x0000000403087825 */ /* 0x002fcc00078e0008 */
[----:B------:R-:W4:Y:S01]  /*1c60*/  LDG.E.CONSTANT R9, desc[UR6][R8.64] ;  /* 0x0000000608097981 */ /* 0x000f22000c1e9900 */
[----:B--2---:R-:W-:-:S06]  /*1c70*/  IMAD.WIDE.U32 R12, R3, 0x4, R12 ;  /* 0x00000004030c7825 */ /* 0x004fcc00078e000c */
        /* <DEDUP_REMOVED lines=15> */
[----:B------:R-:W-:Y:S01]  /*1d70*/  MOV R0, R9 ;  /* 0x0000000900007202 */ /* 0x000fe20000000f00 */
[----:B------:R-:W-:Y:S06]  /*1d80*/  BRA `(.L_x_49) ;  /* 0x0000000000107947 */ /* 0x000fec0003800000 */
.L_x_48:
[----:B-1----:R-:W-:Y:S01]  /*1d90*/  FMUL.FTZ R0, R15, R2 ;  /* 0x000000020f007220 */ /* 0x002fe20000410000 */
[----:B------:R-:W-:-:S03]  /*1da0*/  FMUL.FTZ R2, R2, 0.5 ;  /* 0x3f00000002027820 */ /* 0x000fc60000410000 */
[----:B------:R-:W-:-:S04]  /*1db0*/  FFMA R9, -R0, R0, R15 ;  /* 0x0000000000097223 */ /* 0x000fc8000000010f */
[----:B------:R-:W-:-:S07]  /*1dc0*/  FFMA R0, R9, R2, R0 ;  /* 0x0000000209007223 */ /* 0x000fce0000000000 */
.L_x_49:
[----:B------:R-:W-:Y:S05]  /*1dd0*/  BSYNC.RECONVERGENT B0 ;  /* 0x0000000000007941 */ /* 0x000fea0003800200 */
.L_x_47:
[----:B------:R-:W0:Y:S01]  /*1de0*/  LDC.64 R8, c[0x0][0x3b8] ;  /* 0x0000ee00ff087b82 */ /* 0x000e220000000a00 */
[----:B------:R-:W1:Y:S01]  /*1df0*/  LDCU UR4, c[0x0][0x3d0] ;  /* 0x00007a00ff0477ac */ /* 0x000e620008000800 */
[----:B0-----:R-:W-:-:S06]  /*1e00*/  IMAD.WIDE.U32 R2, R3, 0x4, R8 ;  /* 0x0000000403027825 */ /* 0x001fcc00078e0008 */
[----:B------:R-:W1:Y:S02]  /*1e10*/  LDG.E.CONSTANT R3, desc[UR6][R2.64] ;  /* 0x0000000602037981 */ /* 0x000e64000c1e9900 */
[----:B-1----:R-:W-:-:S05]  /*1e20*/  FFMA R0, R3, UR4, R0 ;  /* 0x0000000403007c23 */ /* 0x002fca0008000000 */
[----:B------:R-:W-:-:S07]  /*1e30*/  FMNMX R23, R23, R0, PT ;  /* 0x0000000017177209 */ /* 0x000fce0003800000 */
.L_x_0:
[----:B------:R-:W0:Y:S01]  /*1e40*/  LDCU UR4, c[0x0][0x3d8] ;  /* 0x00007b00ff0477ac */ /* 0x000e220008000800 */
[----:B------:R-:W-:Y:S01]  /*1e50*/  CS2R R2, SRZ ;  /* 0x0000000000027805 */ /* 0x000fe2000001ff00 */
[----:B0-----:R-:W-:-:S09]  /*1e60*/  UISETP.GE.AND UP0, UPT, UR4, 0x1, UPT ;  /* 0x000000010400788c */ /* 0x001fd2000bf06270 */
[----:B------:R-:W-:Y:S05]  /*1e70*/  BRA.U !UP0, `(.L_x_50) ;  /* 0x0000000d08e87547 */ /* 0x000fea000b800000 */
[----:B------:R-:W0:Y:S01]  /*1e80*/  LDC R8, c[0x0][0x3d0] ;  /* 0x0000f400ff087b82 */ /* 0x000e220000000800 */
[----:B------:R-:W-:Y:S07]  /*1e90*/  BSSY.RECONVERGENT B0, `(.L_x_51) ;  /* 0x000000d000007945 */ /* 0x000fee0003800200 */
[----:B------:R-:W1:Y:S01]  /*1ea0*/  LDC R10, c[0x0][0x3d0] ;  /* 0x0000f400ff0a7b82 */ /* 0x000e620000000800 */
[----:B0-----:R-:W0:Y:S08]  /*1eb0*/  MUFU.RCP R0, R8 ;  /* 0x0000000800007308 */ /* 0x001e300000001000 */
[----:B------:R-:W2:Y:S01]  /*1ec0*/  FCHK P0, R23, R8 ;  /* 0x0000000817007302 */ /* 0x000ea20000000000 */
[----:B0-----:R-:W-:-:S04]  /*1ed0*/  FFMA R3, R0, -R8, 1 ;  /* 0x3f80000000037423 */ /* 0x001fc80000000808 */
[----:B------:R-:W-:-:S04]  /*1ee0*/  FFMA R0, R0, R3, R0 ;  /* 0x0000000300007223 */ /* 0x000fc80000000000 */
[----:B------:R-:W-:-:S04]  /*1ef0*/  FFMA R2, R0, R23, RZ ;  /* 0x0000001700027223 */ /* 0x000fc800000000ff */
[----:B------:R-:W-:-:S04]  /*1f00*/  FFMA R11, R2, -R8, R23 ;  /* 0x80000008020b7223 */ /* 0x000fc80000000017 */
[----:B------:R-:W-:Y:S01]  /*1f10*/  FFMA R11, R0, R11, R2 ;  /* 0x0000000b000b7223 */ /* 0x000fe20000000002 */
[----:B-12---:R-:W-:Y:S06]  /*1f20*/  @!P0 BRA `(.L_x_52) ;  /* 0x00000000000c8947 */ /* 0x006fec0003800000 */
[----:B------:R-:W-:-:S07]  /*1f30*/  MOV R8, 0x1f50 ;  /* 0x00001f5000087802 */ /* 0x000fce0000000f00 */
[----:B-----5:R-:W-:Y:S05]  /*1f40*/  CALL.REL.NOINC `($__internal_1_$__cuda_sm3x_div_rn_noftz_f32_slowpath) ;  /* 0x00000010001c7944 */ /* 0x020fea0003c00000 */
[----:B------:R-:W-:-:S07]  /*1f50*/  MOV R11, R0 ;  /* 0x00000000000b7202 */ /* 0x000fce0000000f00 */
.L_x_52:
[----:B------:R-:W-:Y:S05]  /*1f60*/  BSYNC.RECONVERGENT B0 ;  /* 0x0000000000007941 */ /* 0x000fea0003800200 */
.L_x_51:
[----:B------:R-:W0:Y:S01]  /*1f70*/  LDC R13, c[0x0][0x3cc] ;  /* 0x0000f300ff0d7b82 */ /* 0x000e220000000800 */
[----:B------:R-:W-:Y:S01]  /*1f80*/  HFMA2 R12, -RZ, RZ, 0, 0 ;  /* 0x00000000ff0c7431 */ /* 0x000fe200000001ff */
[----:B------:R-:W-:Y:S01]  /*1f90*/  CS2R R2, SRZ ;  /* 0x0000000000027805 */ /* 0x000fe2000001ff00 */
[----:B0-----:R-:W-:-:S07]  /*1fa0*/  FMUL R13, R13, 6.2831854820251464844 ;  /* 0x40c90fdb0d0d7820 */ /* 0x001fce0000400000 */
.L_x_66:
        /* <DEDUP_REMOVED lines=24> */
.L_x_54:
[----:B-1----:R-:W-:Y:S01]  /*2130*/  FMUL.FTZ R9, R18, R17 ;  /* 0x0000001112097220 */ /* 0x002fe20000410000 */
[----:B------:R-:W-:-:S03]  /*2140*/  FMUL.FTZ R8, R17, 0.5 ;  /* 0x3f00000011087820 */ /* 0x000fc60000410000 */
[----:B------:R-:W-:-:S04]  /*2150*/  FFMA R0, -R9, R9, R18 ;  /* 0x0000000909007223 */ /* 0x000fc80000000112 */
[----:B------:R-:W-:-:S07]  /*2160*/  FFMA R9, R0, R8, R9 ;  /* 0x0000000800097223 */ /* 0x000fce0000000009 */
.L_x_55:
[----:B------:R-:W-:Y:S05]  /*2170*/  BSYNC.RECONVERGENT B0 ;  /* 0x0000000000007941 */ /* 0x000fea0003800200 */
.L_x_53:
[----:B------:R-:W0:Y:S01]  /*2180*/  LDC R14, c[0x0][0x3d0] ;  /* 0x0000f400ff0e7b82 */ /* 0x000e220000000800 */
[----:B------:R-:W-:Y:S01]  /*2190*/  BSSY.RECONVERGENT B0, `(.L_x_56) ;  /* 0x000000c000007945 */ /* 0x000fe20003800200 */
[----:B0-----:R-:W0:Y:S08]  /*21a0*/  MUFU.RCP R15, R14 ;  /* 0x0000000e000f7308 */ /* 0x001e300000001000 */
[----:B------:R-:W1:Y:S01]  /*21b0*/  FCHK P0, R9, R14 ;  /* 0x0000000e09007302 */ /* 0x000e620000000000 */
[----:B0-----:R-:W-:-:S04]  /*21c0*/  FFMA R0, R15, -R14, 1 ;  /* 0x3f8000000f007423 */ /* 0x001fc8000000080e */
[----:B------:R-:W-:-:S04]  /*21d0*/  FFMA R0, R15, R0, R15 ;  /* 0x000000000f007223 */ /* 0x000fc8000000000f */
[----:B------:R-:W-:-:S04]  /*21e0*/  FFMA R8, R0, R9, RZ ;  /* 0x0000000900087223 */ /* 0x000fc800000000ff */
[----:B------:R-:W-:-:S04]  /*21f0*/  FFMA R15, R8, -R14, R9 ;  /* 0x8000000e080f7223 */ /* 0x000fc80000000009 */
[----:B------:R-:W-:Y:S01]  /*2200*/  FFMA R0, R0, R15, R8 ;  /* 0x0000000f00007223 */ /* 0x000fe20000000008 */
[----:B-1----:R-:W-:Y:S06]  /*2210*/  @!P0 BRA `(.L_x_57) ;  /* 0x00000000000c8947 */ /* 0x002fec0003800000 */
[----:B------:R-:W-:Y:S02]  /*2220*/  MOV R23, R9 ;  /* 0x0000000900177202 */ /* 0x000fe40000000f00 */
[----:B------:R-:W-:-:S07]  /*2230*/  MOV R8, 0x2250 ;  /* 0x0000225000087802 */ /* 0x000fce0000000f00 */
[----:B------:R-:W-:Y:S05]  /*2240*/  CALL.REL.NOINC `($__internal_1_$__cuda_sm3x_div_rn_noftz_f32_slowpath) ;  /* 0x0000000c005c7944 */ /* 0x000fea0003c00000 */
.L_x_57:
[----:B------:R-:W-:Y:S05]  /*2250*/  BSYNC.RECONVERGENT B0 ;  /* 0x0000000000007941 */ /* 0x000fea0003800200 */
.L_x_56:
[----:B------:R-:W0:Y:S01]  /*2260*/  LDCU UR4, c[0x0][0x3c8] ;  /* 0x00007900ff0477ac */ /* 0x000e220008000800 */
[----:B------:R-:W-:Y:S01]  /*2270*/  FADD R16, R0, R11 ;  /* 0x0000000b00107221 */ /* 0x000fe20000000000 */
[----:B------:R-:W-:Y:S01]  /*2280*/  BSSY.RECONVERGENT B0, `(.L_x_58) ;  /* 0x00000b5000007945 */ /* 0x000fe20003800200 */
[----:B------:R-:W1:Y:S02]  /*2290*/  LDCU UR10, c[0x0][0x3d4] ;  /* 0x00007a80ff0a77ac */ /* 0x000e640008000800 */
[----:B0-----:R-:W-:-:S04]  /*22a0*/  FMUL R23, R16, UR4 ;  /* 0x0000000410177c20 */ /* 0x001fc80008400000 */
[----:B------:R-:W0:Y:S02]  /*22b0*/  F2I.FLOOR.NTZ R25, R23 ;  /* 0x0000001700197305 */ /* 0x000e240000207100 */
[----:B0-----:R-:W-:-:S04]  /*22c0*/  IADD3 R0, PT, PT, R25, 0x1, RZ ;  /* 0x0000000119007810 */ /* 0x001fc80007ffe0ff */
[----:B-1----:R-:W-:-:S04]  /*22d0*/  ISETP.GE.AND P0, PT, R0, UR10, PT ;  /* 0x0000000a00007c0c */ /* 0x002fc8000bf06270 */
[----:B------:R-:W-:-:S13]  /*22e0*/  ISETP.LT.OR P0, PT, R25, RZ, P0 ;  /* 0x000000ff1900720c */ /* 0x000fda0000701670 */
[----:B------:R-:W-:Y:S05]  /*22f0*/  @P0 BRA `(.L_x_59) ;  /* 0x0000000800b40947 */ /* 0x000fea0003800000 */
[----:B------:R-:W0:Y:S01]  /*2300*/  LDC.64 R20, c[0x0][0x380] ;  /* 0x0000e000ff147b82 */ /* 0x000e220000000a00 */
[----:B------:R-:W-:-:S04]  /*2310*/  IMAD R9, R12, UR10, R25 ;  /* 0x0000000a0c097c24 */ /* 0x000fc8000f8e0219 */
[----:B0-----:R-:W-:-:S05]  /*2320*/  IMAD.WIDE R20, R9, 0x8, R20 ;  /* 0x0000000809147825 */ /* 0x001fca00078e0214 */
[----:B------:R-:W2:Y:S04]  /*2330*/  LDG.E.64.CONSTANT R14, desc[UR6][R20.64+0x8] ;  /* 0x00000806140e7981 */ /* 0x000ea8000c1e9b00 */
[----:B------:R-:W3:Y:S01]  /*2340*/  LDG.E.64.CONSTANT R8, desc[UR6][R20.64] ;  /* 0x0000000614087981 */ /* 0x000ee2000c1e9b00 */
[----:B------:R-:W-:Y:S01]  /*2350*/  FMUL R17, R16, R13 ;  /* 0x0000000d10117220 */ /* 0x000fe20000400000 */
[----:B------:R-:W-:Y:S01]  /*2360*/  I2FP.F32.S32 R0, R25 ;  /* 0x0000001900007245 */ /* 0x000fe20000201400 */
[----:B------:R-:W-:Y:S02]  /*2370*/  BSSY.RECONVERGENT B1, `(.L_x_60) ;  /* 0x0000048000017945 */ /* 0x000fe40003800200 */
[C---:B------:R-:W-:Y:S01]  /*2380*/  FMUL R19, R17.reuse, 0.63661974668502807617 ;  /* 0x3f22f98311137820 */ /* 0x040fe20000400000 */
[----:B------:R-:W-:Y:S01]  /*2390*/  FSETP.GE.AND P0, PT, |R17|, 105615, PT ;  /* 0x47ce47801100780b */ /* 0x000fe20003f06200 */
[----:B------:R-:W-:-:S04]  /*23a0*/  FADD R0, R23, -R0 ;  /* 0x8000000017007221 */ /* 0x000fc80000000000 */
[----:B------:R-:W0:Y:S02]  /*23b0*/  F2I.NTZ R19, R19 ;  /* 0x0000001300137305 */ /* 0x000e240000203100 */
[----:B0-----:R-:W-:-:S05]  /*23c0*/  I2FP.F32.S32 R22, R19 ;  /* 0x0000001300167245 */ /* 0x001fca0000201400 */
[----:B------:R-:W-:-:S04]  /*23d0*/  FFMA R25, R22, -1.5707962512969970703, R17 ;  /* 0xbfc90fda16197823 */ /* 0x000fc80000000011 */
[----:B------:R-:W-:-:S04]  /*23e0*/  FFMA R25, R22, -7.5497894158615963534e-08, R25 ;  /* 0xb3a2216816197823 */ /* 0x000fc80000000019 */
[----:B------:R-:W-:Y:S01]  /*23f0*/  FFMA R22, R22, -5.3903029534742383927e-15, R25 ;  /* 0xa7c234c516167823 */ /* 0x000fe20000000019 */
[C---:B--2---:R-:W-:Y:S01]  /*2400*/  FMUL R23, R0.reuse, R14 ;  /* 0x0000000e00177220 */ /* 0x044fe20000400000 */
[C---:B------:R-:W-:Y:S01]  /*2410*/  FMUL R14, R0.reuse, R15 ;  /* 0x0000000f000e7220 */ /* 0x040fe20000400000 */
[----:B------:R-:W-:-:S04]  /*2420*/  FADD R0, -R0, 1 ;  /* 0x3f80000000007421 */ /* 0x000fc80000000100 */
[C---:B---3--:R-:W-:Y:S01]  /*2430*/  FFMA R16, R0.reuse, R8, R23 ;  /* 0x0000000800107223 */ /* 0x048fe20000000017 */
[----:B------:R-:W-:Y:S01]  /*2440*/  FFMA R0, R0, R9, R14 ;  /* 0x0000000900007223 */ /* 0x000fe2000000000e */
[----:B------:R-:W-:Y:S02]  /*2450*/  MOV R23, R19 ;  /* 0x0000001300177202 */ /* 0x000fe40000000f00 */
[----:B------:R-:W-:Y:S01]  /*2460*/  MOV R9, R22 ;  /* 0x0000001600097202 */ /* 0x000fe20000000f00 */
[----:B------:R-:W-:Y:S06]  /*2470*/  @!P0 BRA `(.L_x_61) ;  /* 0x0000000000dc8947 */ /* 0x000fec0003800000 */
[----:B------:R-:W-:-:S13]  /*2480*/  FSETP.NEU.AND P0, PT, |R17|, +INF , PT ;  /* 0x7f8000001100780b */ /* 0x000fda0003f0d200 */
[----:B------:R-:W-:Y:S01]  /*2490*/  @!P0 FMUL R9, RZ, R17 ;  /* 0x00000011ff098220 */ /* 0x000fe20000400000 */
[----:B------:R-:W-:Y:S01]  /*24a0*/  @!P0 MOV R19, RZ ;  /* 0x000000ff00138202 */ /* 0x000fe20000000f00 */
[----:B------:R-:W-:Y:S06]  /*24b0*/  @!P0 BRA `(.L_x_61) ;  /* 0x0000000000cc8947 */ /* 0x000fec0003800000 */
[----:B------:R-:W-:Y:S01]  /*24c0*/  SHF.L.U32 R8, R17, 0x8, RZ ;  /* 0x0000000811087819 */ /* 0x000fe200000006ff */
[----:B------:R-:W-:Y:S01]  /*24d0*/  HFMA2 R19, -RZ, RZ, 0, 0 ;  /* 0x00000000ff137431 */ /* 0x000fe200000001ff */
[----:B------:R-:W-:Y:S01]  /*24e0*/  MOV R18, R1 ;  /* 0x0000000100127202 */ /* 0x000fe20000000f00 */
[----:B------:R-:W0:Y:S01]  /*24f0*/  LDCU.64 UR8, c[0x4][URZ] ;  /* 0x01000000ff0877ac */ /* 0x000e220008000a00 */
[----:B------:R-:W-:Y:S01]  /*2500*/  LOP3.LUT R25, R8, 0x80000000, RZ, 0xfc, !PT ;  /* 0x8000000008197812 */ /* 0x000fe200078efcff */
[----:B------:R-:W-:Y:S01]  /*2510*/  UMOV UR5, URZ ;  /* 0x000000ff00057c82 */ /* 0x000fe20008000000 */
[----:B------:R-:W-:-:S05]  /*2520*/  UMOV UR4, URZ ;  /* 0x000000ff00047c82 */ /* 0x000fca0008000000 */
.L_x_62:
[----:B0-----:R-:W-:Y:S02]  /*2530*/  MOV R8, UR8 ;  /* 0x0000000800087c02 */ /* 0x001fe40008000f00 */
[----:B------:R-:W-:-:S05]  /*2540*/  MOV R9, UR9 ;  /* 0x0000000900097c02 */ /* 0x000fca0008000f00 */
[----:B------:R-:W2:Y:S01]  /*2550*/  LDG.E.CONSTANT R8, desc[UR6][R8.64] ;  /* 0x0000000608087981 */ /* 0x000ea2000c1e9900 */
[----:B------:R-:W-:Y:S02]  /*2560*/  UIADD3 UR8, UP0, UPT, UR8, 0x4, URZ ;  /* 0x0000000408087890 */ /* 0x000fe4000ff1e0ff */
[----:B------:R-:W-:Y:S02]  /*2570*/  UIADD3 UR4, UPT, UPT, UR4, 0x1, URZ ;  /* 0x0000000104047890 */ /* 0x000fe4000fffe0ff */
[----:B------:R-:W-:Y:S02]  /*2580*/  UIADD3.X UR9, UPT, UPT, URZ, UR9, URZ, UP0, !UPT ;  /* 0x00000009ff097290 */ /* 0x000fe400087fe4ff */
[----:B------:R-:W-:Y:S01]  /*2590*/  UISETP.NE.AND UP0, UPT, UR4, 0x6, UPT ;  /* 0x000000060400788c */ /* 0x000fe2000bf05270 */
[----:B--2---:R-:W-:-:S03]  /*25a0*/  IMAD.WIDE.U32 R14, R8, R25, RZ ;  /* 0x00000019080e7225 */ /* 0x004fc600078e00ff */
[----:B------:R-:W-:-:S04]  /*25b0*/  IADD3 R21, P0, PT, R14, R19, RZ ;  /* 0x000000130e157210 */ /* 0x000fc80007f1e0ff */
[----:B------:R-:W-:Y:S01]  /*25c0*/  IADD3.X R19, PT, PT, R15, UR5, RZ, P0, !PT ;  /* 0x000000050f137c10 */ /* 0x000fe200087fe4ff */
[----:B------:R0:W-:Y:S02]  /*25d0*/  STL [R18], R21 ;  /* 0x0000001512007387 */ /* 0x0001e40000100800 */
[----:B0-----:R-:W-:Y:S01]  /*25e0*/  IADD3 R18, PT, PT, R18, 0x4, RZ ;  /* 0x0000000412127810 */ /* 0x001fe20007ffe0ff */
[----:B------:R-:W-:Y:S06]  /*25f0*/  BRA.U UP0, `(.L_x_62) ;  /* 0xfffffffd00cc7547 */ /* 0x000fec000b83ffff */
[----:B------:R-:W-:Y:S01]  /*2600*/  SHF.R.U32.HI R14, RZ, 0x17, R17 ;  /* 0x00000017ff0e7819 */ /* 0x000fe20000011611 */
[----:B------:R0:W-:Y:S03]  /*2610*/  STL [R1+0x18], R19 ;  /* 0x0000181301007387 */ /* 0x0001e60000100800 */
[C---:B------:R-:W-:Y:S02]  /*2620*/  LOP3.LUT R8, R14.reuse, 0xe0, RZ, 0xc0, !PT ;  /* 0x000000e00e087812 */ /* 0x040fe400078ec0ff */
[----:B------:R-:W-:Y:S02]  /*2630*/  LOP3.LUT P0, RZ, R14, 0x1f, RZ, 0xc0, !PT ;  /* 0x0000001f0eff7812 */ /* 0x000fe4000780c0ff */
[----:B------:R-:W-:-:S04]  /*2640*/  IADD3 R8, PT, PT, R8, -0x80, RZ ;  /* 0xffffff8008087810 */ /* 0x000fc80007ffe0ff */
[----:B------:R-:W-:-:S05]  /*2650*/  SHF.R.U32.HI R8, RZ, 0x5, R8 ;  /* 0x00000005ff087819 */ /* 0x000fca0000011608 */
[----:B------:R-:W-:-:S05]  /*2660*/  IMAD R15, R8, -0x4, R1 ;  /* 0xfffffffc080f7824 */ /* 0x000fca00078e0201 */
[----:B------:R-:W2:Y:S04]  /*2670*/  LDL R18, [R15+0x18] ;  /* 0x000018000f127983 */ /* 0x000ea80000100800 */
[----:B------:R-:W2:Y:S04]  /*2680*/  LDL R9, [R15+0x14] ;  /* 0x000014000f097983 */ /* 0x000ea80000100800 */
[----:B------:R-:W3:Y:S01]  /*2690*/  @P0 LDL R8, [R15+0x10] ;  /* 0x000010000f080983 */ /* 0x000ee20000100800 */
[----:B------:R-:W-:Y:S01]  /*26a0*/  LOP3.LUT R14, R14, 0x1f, RZ, 0xc0, !PT ;  /* 0x0000001f0e0e7812 */ /* 0x000fe200078ec0ff */
[----:B------:R-:W-:Y:S01]  /*26b0*/  UMOV UR4, 0x54442d19 ;  /* 0x54442d1900047882 */ /* 0x000fe20000000000 */
[----:B------:R-:W-:-:S02]  /*26c0*/  UMOV UR5, 0x3bf921fb ;  /* 0x3bf921fb00057882 */ /* 0x000fc40000000000 */
[-C--:B--2---:R-:W-:Y:S02]  /*26d0*/  @P0 SHF.L.W.U32.HI R18, R9, R14.reuse, R18 ;  /* 0x0000000e09120219 */ /* 0x084fe40000010e12 */
[----:B---3--:R-:W-:Y:S02]  /*26e0*/  @P0 SHF.L.W.U32.HI R9, R8, R14, R9 ;  /* 0x0000000e08090219 */ /* 0x008fe40000010e09 */
[----:B------:R-:W-:Y:S02]  /*26f0*/  ISETP.GE.AND P0, PT, R17, RZ, PT ;  /* 0x000000ff1100720c */ /* 0x000fe40003f06270 */
[C---:B------:R-:W-:Y:S02]  /*2700*/  SHF.L.W.U32.HI R20, R9.reuse, 0x2, R18 ;  /* 0x0000000209147819 */ /* 0x040fe40000010e12 */
[----:B------:R-:W-:Y:S02]  /*2710*/  SHF.L.U32 R9, R9, 0x2, RZ ;  /* 0x0000000209097819 */ /* 0x000fe400000006ff */
[----:B------:R-:W-:-:S02]  /*2720*/  SHF.R.S32.HI R14, RZ, 0x1f, R20 ;  /* 0x0000001fff0e7819 */ /* 0x000fc40000011414 */
[----:B0-----:R-:W-:Y:S02]  /*2730*/  SHF.R.U32.HI R19, RZ, 0x1e, R18 ;  /* 0x0000001eff137819 */ /* 0x001fe40000011612 */
[C---:B------:R-:W-:Y:S02]  /*2740*/  LOP3.LUT R8, R14.reuse, R9, RZ, 0x3c, !PT ;  /* 0x000000090e087212 */ /* 0x040fe400078e3cff */
[----:B------:R-:W-:Y:S02]  /*2750*/  LOP3.LUT R9, R14, R20, RZ, 0x3c, !PT ;  /* 0x000000140e097212 */ /* 0x000fe400078e3cff */
[C---:B------:R-:W-:Y:S02]  /*2760*/  LOP3.LUT R18, R20.reuse, R17, RZ, 0x3c, !PT ;  /* 0x0000001114127212 */ /* 0x040fe400078e3cff */
[----:B------:R-:W-:Y:S02]  /*2770*/  LEA.HI R19, R20, R19, RZ, 0x1 ;  /* 0x0000001314137211 */ /* 0x000fe400078f08ff */
[----:B------:R-:W0:Y:S01]  /*2780*/  I2F.F64.S64 R8, R8 ;  /* 0x0000000800087312 */ /* 0x000e220000301c00 */
[----:B------:R-:W-:-:S02]  /*2790*/  ISETP.GE.AND P1, PT, R18, RZ, PT ;  /* 0x000000ff1200720c */ /* 0x000fc40003f26270 */
[----:B------:R-:W-:-:S04]  /*27a0*/  IADD3 R18, PT, PT, -R19, RZ, RZ ;  /* 0x000000ff13127210 */ /* 0x000fc80007ffe1ff */
[----:B------:R-:W-:Y:S01]  /*27b0*/  @!P0 MOV R19, R18 ;  /* 0x0000001200138202 */ /* 0x000fe20000000f00 */
[----:B0-----:R-:W-:-:S10]  /*27c0*/  DMUL R14, R8, UR4 ;  /* 0x00000004080e7c28 */ /* 0x001fd40008000000 */
[----:B------:R-:W0:Y:S02]  /*27d0*/  F2F.F32.F64 R14, R14 ;  /* 0x0000000e000e7310 */ /* 0x000e240000301000 */
[----:B0-----:R-:W-:-:S07]  /*27e0*/  FSEL R9, -R14, R14, !P1 ;  /* 0x0000000e0e097208 */ /* 0x001fce0004800100 */
.L_x_61:
[----:B------:R-:W-:Y:S05]  /*27f0*/  BSYNC.RECONVERGENT B1 ;  /* 0x0000000000017941 */ /* 0x000fea0003800200 */
.L_x_60:
[----:B------:R-:W-:Y:S02]  /*2800*/  HFMA2 R18, -RZ, RZ, 0.487060546875, -0.0625 ;  /* 0x37cbac00ff127431 */ /* 0x000fe400000001ff */
[----:B------:R-:W-:Y:S01]  /*2810*/  FMUL R8, R9, R9 ;  /* 0x0000000909087220 */ /* 0x000fe20000400000 */
[----:B------:R-:W-:Y:S01]  /*2820*/  HFMA2 R21, -RZ, RZ, 1.541015625, -0.052001953125 ;  /* 0x3e2aaaa8ff157431 */ /* 0x000fe200000001ff */
[----:B------:R-:W-:Y:S01]  /*2830*/  LOP3.LUT R15, R19, 0x1, RZ, 0xc0, !PT ;  /* 0x00000001130f7812 */ /* 0x000fe200078ec0ff */
[----:B------:R-:W-:Y:S01]  /*2840*/  BSSY.RECONVERGENT B1, `(.L_x_63) ;  /* 0x0000044000017945 */ /* 0x000fe20003800200 */
[----:B------:R-:W-:Y:S02]  /*2850*/  MOV R20, 0x3c0885e4 ;  /* 0x3c0885e400147802 */ /* 0x000fe40000000f00 */
[----:B------:R-:W-:Y:S02]  /*2860*/  ISETP.NE.U32.AND P0, PT, R15, 0x1, PT ;  /* 0x000000010f00780c */ /* 0x000fe40003f05070 */
[----:B------:R-:W-:Y:S01]  /*2870*/  IADD3 R19, PT, PT, R19, 0x1, RZ ;  /* 0x0000000113137810 */ /* 0x000fe20007ffe0ff */
[----:B------:R-:W-:Y:S01]  /*2880*/  FFMA R14, R8, R18, -0.0013887860113754868507 ;  /* 0xbab607ed080e7423 */ /* 0x000fe20000000012 */
[----:B------:R-:W-:-:S02]  /*2890*/  FSEL R25, R20, 0.041666727513074874878, !P0 ;  /* 0x3d2aaabb14197808 */ /* 0x000fc40004000000 */
[----:B------:R-:W-:Y:S02]  /*28a0*/  LOP3.LUT P1, RZ, R19, 0x2, RZ, 0xc0, !PT ;  /* 0x0000000213ff7812 */ /* 0x000fe4000782c0ff */
[----:B------:R-:W-:Y:S02]  /*28b0*/  FSEL R15, R14, -0.00019574658654164522886, P0 ;  /* 0xb94d41530e0f7808 */ /* 0x000fe40000000000 */
[----:B------:R-:W-:Y:S02]  /*28c0*/  FSEL R19, R9, 1, !P0 ;  /* 0x3f80000009137808 */ /* 0x000fe40004000000 */
[----:B------:R-:W-:Y:S01]  /*28d0*/  FSEL R24, -R21, -0.4999999701976776123, !P0 ;  /* 0xbeffffff15187808 */ /* 0x000fe20004000100 */
[C---:B------:R-:W-:Y:S01]  /*28e0*/  FFMA R15, R8.reuse, R15, R25 ;  /* 0x0000000f080f7223 */ /* 0x040fe20000000019 */
[----:B------:R-:W-:Y:S01]  /*28f0*/  FSETP.GE.AND P0, PT, |R17|, 105615, PT ;  /* 0x47ce47801100780b */ /* 0x000fe20003f06200 */
[C---:B------:R-:W-:Y:S02]  /*2900*/  FFMA R14, R8.reuse, R19, RZ ;  /* 0x00000013080e7223 */ /* 0x040fe400000000ff */
[----:B------:R-:W-:-:S04]  /*2910*/  FFMA R15, R8, R15, R24 ;  /* 0x0000000f080f7223 */ /* 0x000fc80000000018 */
[----:B------:R-:W-:-:S04]  /*2920*/  FFMA R19, R14, R15, R19 ;  /* 0x0000000f0e137223 */ /* 0x000fc80000000013 */
[----:B------:R-:W-:Y:S02]  /*2930*/  @P1 FADD R19, RZ, -R19 ;  /* 0x80000013ff131221 */ /* 0x000fe40000000000 */
[----:B------:R-:W-:Y:S05]  /*2940*/  @!P0 BRA `(.L_x_64) ;  /* 0x0000000000cc8947 */ /* 0x000fea0003800000 */
[----:B------:R-:W-:-:S13]  /*2950*/  FSETP.NEU.AND P0, PT, |R17|, +INF , PT ;  /* 0x7f8000001100780b */ /* 0x000fda0003f0d200 */
[----:B------:R-:W-:Y:S01]  /*2960*/  @!P0 FMUL R22, RZ, R17 ;  /* 0x00000011ff168220 */ /* 0x000fe20000400000 */
[----:B------:R-:W-:Y:S01]  /*2970*/  @!P0 MOV R23, RZ ;  /* 0x000000ff00178202 */ /* 0x000fe20000000f00 */
[----:B------:R-:W-:Y:S06]  /*2980*/  @!P0 BRA `(.L_x_64) ;  /* 0x0000000000bc8947 */ /* 0x000fec0003800000 */
[----:B------:R-:W-:Y:S01]  /*2990*/  SHF.L.U32 R22, R17, 0x8, RZ ;  /* 0x0000000811167819 */ /* 0x000fe200000006ff */
[----:B------:R-:W-:Y:S01]  /*29a0*/  HFMA2 R24, -RZ, RZ, 0, 0 ;  /* 0x00000000ff187431 */ /* 0x000fe200000001ff */
[----:B------:R-:W-:Y:S01]  /*29b0*/  MOV R23, RZ ;  /* 0x000000ff00177202 */ /* 0x000fe20000000f00 */
[----:B------:R-:W-:Y:S01]  /*29c0*/  UMOV UR4, URZ ;  /* 0x000000ff00047c82 */ /* 0x000fe20008000000 */
[----:B------:R-:W-:-:S07]  /*29d0*/  LOP3.LUT R22, R22, 0x80000000, RZ, 0xfc, !PT ;  /* 0x8000000016167812 */ /* 0x000fce00078efcff */
.L_x_65:
[----:B0-----:R-:W0:Y:S02]  /*29e0*/  LDC.64 R8, c[0x4][RZ] ;  /* 0x01000000ff087b82 */ /* 0x001e240000000a00 */
[----:B0-----:R-:W-:-:S06]  /*29f0*/  IMAD.WIDE.U32 R8, R24, 0x4, R8 ;  /* 0x0000000418087825 */ /* 0x001fcc00078e0008 */
[----:B------:R-:W2:Y:S01]  /*2a00*/  LDG.E.CONSTANT R9, desc[UR6][R8.64] ;  /* 0x0000000608097981 */ /* 0x000ea2000c1e9900 */
[C---:B------:R-:W-:Y:S02]  /*2a10*/  LEA R25, R24.reuse, R1, 0x2 ;  /* 0x0000000118197211 */ /* 0x040fe400078e10ff */
[----:B------:R-:W-:-:S04]  /*2a20*/  IADD3 R24, PT, PT, R24, 0x1, RZ ;  /* 0x0000000118187810 */ /* 0x000fc80007ffe0ff */
[----:B------:R-:W-:Y:S01]  /*2a30*/  ISETP.NE.AND P0, PT, R24, 0x6, PT ;  /* 0x000000061800780c */ /* 0x000fe20003f05270 */
[----:B--2---:R-:W-:-:S03]  /*2a40*/  IMAD.WIDE.U32 R14, R9, R22, RZ ;  /* 0x00000016090e7225 */ /* 0x004fc600078e00ff */
[----:B------:R-:W-:-:S04]  /*2a50*/  IADD3 R14, P1, PT, R14, R23, RZ ;  /* 0x000000170e0e7210 */ /* 0x000fc80007f3e0ff */
[----:B------:R-:W-:Y:S01]  /*2a60*/  IADD3.X R23, PT, PT, R15, UR4, RZ, P1, !PT ;  /* 0x000000040f177c10 */ /* 0x000fe20008ffe4ff */
[----:B------:R0:W-:Y:S04]  /*2a70*/  STL [R25], R14 ;  /* 0x0000000e19007387 */ /* 0x0001e80000100800 */
[----:B------:R-:W-:Y:S05]  /*2a80*/  @P0 BRA `(.L_x_65) ;  /* 0xfffffffc00d40947 */ /* 0x000fea000383ffff */
[----:B0-----:R-:W-:Y:S01]  /*2a90*/  SHF.R.U32.HI R14, RZ, 0x17, R17 ;  /* 0x00000017ff0e7819 */ /* 0x001fe20000011611 */
        /* <DEDUP_REMOVED lines=11> */
[----:B------:R-:W-:Y:S01]  /*2b50*/  UMOV UR5, 0x3bf921fb ;  /* 0x3bf921fb00057882 */ /* 0x000fe20000000000 */
[----:B------:R-:W-:-:S02]  /*2b60*/  ISETP.GE.AND P1, PT, R17, RZ, PT ;  /* 0x000000ff1100720c */ /* 0x000fc40003f26270 */
[-C--:B--2---:R-:W-:Y:S02]  /*2b70*/  @P0 SHF.L.W.U32.HI R22, R9, R14.reuse, R22 ;  /* 0x0000000e09160219 */ /* 0x084fe40000010e16 */
[----:B---3--:R-:W-:Y:S02]  /*2b80*/  @P0 SHF.L.W.U32.HI R9, R8, R14, R9 ;  /* 0x0000000e08090219 */ /* 0x008fe40000010e09 */
[--C-:B0-----:R-:W-:Y:S02]  /*2b90*/  SHF.R.U32.HI R23, RZ, 0x1e, R22.reuse ;  /* 0x0000001eff177819 */ /* 0x101fe40000011616 */
[C---:B------:R-:W-:Y:S02]  /*2ba0*/  SHF.L.W.U32.HI R24, R9.reuse, 0x2, R22 ;  /* 0x0000000209187819 */ /* 0x040fe40000010e16 */
[----:B------:R-:W-:Y:S02]  /*2bb0*/  SHF.L.U32 R9, R9, 0x2, RZ ;  /* 0x0000000209097819 */ /* 0x000fe400000006ff */
[----:B------:R-:W-:-:S02]  /*2bc0*/  SHF.R.S32.HI R14, RZ, 0x1f, R24 ;  /* 0x0000001fff0e7819 */ /* 0x000fc40000011418 */
[----:B------:R-:W-:Y:S02]  /*2bd0*/  LOP3.LUT R17, R24, R17, RZ, 0x3c, !PT ;  /* 0x0000001118117212 */ /* 0x000fe400078e3cff */
[C---:B------:R-:W-:Y:S02]  /*2be0*/  LOP3.LUT R8, R14.reuse, R9, RZ, 0x3c, !PT ;  /* 0x000000090e087212 */ /* 0x040fe400078e3cff */
[----:B------:R-:W-:Y:S02]  /*2bf0*/  LOP3.LUT R9, R14, R24, RZ, 0x3c, !PT ;  /* 0x000000180e097212 */ /* 0x000fe400078e3cff */
[----:B------:R-:W-:Y:S02]  /*2c00*/  LEA.HI R23, R24, R23, RZ, 0x1 ;  /* 0x0000001718177211 */ /* 0x000fe400078f08ff */
[----:B------:R-:W-:Y:S02]  /*2c10*/  ISETP.GE.AND P0, PT, R17, RZ, PT ;  /* 0x000000ff1100720c */ /* 0x000fe40003f06270 */
[----:B------:R-:W0:Y:S01]  /*2c20*/  I2F.F64.S64 R8, R8 ;  /* 0x0000000800087312 */ /* 0x000e220000301c00 */
[----:B------:R-:W-:-:S04]  /*2c30*/  IADD3 R17, PT, PT, -R23, RZ, RZ ;  /* 0x000000ff17117210 */ /* 0x000fc80007ffe1ff */
[----:B------:R-:W-:Y:S01]  /*2c40*/  @!P1 MOV R23, R17 ;  /* 0x0000001100179202 */ /* 0x000fe20000000f00 */
[----:B0-----:R-:W-:-:S10]  /*2c50*/  DMUL R14, R8, UR4 ;  /* 0x00000004080e7c28 */ /* 0x001fd40008000000 */
[----:B------:R-:W0:Y:S02]  /*2c60*/  F2F.F32.F64 R14, R14 ;  /* 0x0000000e000e7310 */ /* 0x000e240000301000 */
[----:B0-----:R-:W-:-:S07]  /*2c70*/  FSEL R22, -R14, R14, !P0 ;  /* 0x0000000e0e167208 */ /* 0x001fce0004000100 */
.L_x_64:
[----:B------:R-:W-:Y:S05]  /*2c80*/  BSYNC.RECONVERGENT B1 ;  /* 0x0000000000017941 */ /* 0x000fea0003800200 */
.L_x_63:
[----:B------:R-:W-:Y:S01]  /*2c90*/  FMUL R9, R22, R22 ;  /* 0x0000001616097220 */ /* 0x000fe20000400000 */
[C---:B------:R-:W-:Y:S02]  /*2ca0*/  LOP3.LUT R8, R23.reuse, 0x1, RZ, 0xc0, !PT ;  /* 0x0000000117087812 */ /* 0x040fe400078ec0ff */
[----:B------:R-:W-:Y:S01]  /*2cb0*/  LOP3.LUT P1, RZ, R23, 0x2, RZ, 0xc0, !PT ;  /* 0x0000000217ff7812 */ /* 0x000fe2000782c0ff */
[----:B------:R-:W-:Y:S01]  /*2cc0*/  FFMA R18, R9, R18, -0.0013887860113754868507 ;  /* 0xbab607ed09127423 */ /* 0x000fe20000000012 */
[----:B------:R-:W-:-:S04]  /*2cd0*/  ISETP.NE.U32.AND P0, PT, R8, 0x1, PT ;  /* 0x000000010800780c */ /* 0x000fc80003f05070 */
[----:B------:R-:W-:Y:S02]  /*2ce0*/  FSEL R20, R20, 0.041666727513074874878, P0 ;  /* 0x3d2aaabb14147808 */ /* 0x000fe40000000000 */
[----:B------:R-:W-:Y:S02]  /*2cf0*/  FSEL R18, R18, -0.00019574658654164522886, !P0 ;  /* 0xb94d415312127808 */ /* 0x000fe40004000000 */
[----:B------:R-:W-:Y:S02]  /*2d00*/  FSEL R22, R22, 1, P0 ;  /* 0x3f80000016167808 */ /* 0x000fe40000000000 */
[----:B------:R-:W-:Y:S01]  /*2d10*/  FSEL R21, -R21, -0.4999999701976776123, P0 ;  /* 0xbeffffff15157808 */ /* 0x000fe20000000100 */
[C---:B------:R-:W-:Y:S02]  /*2d20*/  FFMA R18, R9.reuse, R18, R20 ;  /* 0x0000001209127223 */ /* 0x040fe40000000014 */
[C---:B------:R-:W-:Y:S02]  /*2d30*/  FFMA R15, R9.reuse, R22, RZ ;  /* 0x00000016090f7223 */ /* 0x040fe400000000ff */
[----:B------:R-:W-:-:S04]  /*2d40*/  FFMA R18, R9, R18, R21 ;  /* 0x0000001209127223 */ /* 0x000fc80000000015 */
[----:B------:R-:W-:-:S04]  /*2d50*/  FFMA R15, R15, R18, R22 ;  /* 0x000000120f0f7223 */ /* 0x000fc80000000016 */
[----:B------:R-:W-:-:S04]  /*2d60*/  @P1 FADD R15, RZ, -R15 ;  /* 0x8000000fff0f1221 */ /* 0x000fc80000000000 */
[-C--:B------:R-:W-:Y:S01]  /*2d70*/  FMUL R9, R0, R15.reuse ;  /* 0x0000000f00097220 */ /* 0x080fe20000400000 */
[----:B------:R-:W-:-:S03]  /*2d80*/  FMUL R15, R16, R15 ;  /* 0x0000000f100f7220 */ /* 0x000fc60000400000 */
[-C--:B------:R-:W-:Y:S01]  /*2d90*/  FFMA R9, R16, R19.reuse, -R9 ;  /* 0x0000001310097223 */ /* 0x080fe20000000809 */
[----:B------:R-:W-:-:S03]  /*2da0*/  FFMA R0, R0, R19, R15 ;  /* 0x0000001300007223 */ /* 0x000fc6000000000f */
[----:B------:R-:W-:Y:S01]  /*2db0*/  FADD R2, R2, R9 ;  /* 0x0000000902027221 */ /* 0x000fe20000000000 */
[----:B------:R-:W-:-:S07]  /*2dc0*/  FADD R3, R3, R0 ;  /* 0x0000000003037221 */ /* 0x000fce0000000000 */
.L_x_59:
[----:B------:R-:W-:Y:S05]  /*2dd0*/  BSYNC.RECONVERGENT B0 ;  /* 0x0000000000007941 */ /* 0x000fea0003800200 */
.L_x_58:
[----:B------:R-:W0:Y:S01]  /*2de0*/  LDCU UR4, c[0x0][0x3d8] ;  /* 0x00007b00ff0477ac */ /* 0x000e220008000800 */
[----:B------:R-:W-:-:S04]  /*2df0*/  IADD3 R12, PT, PT, R12, 0x1, RZ ;  /* 0x000000010c0c7810 */ /* 0x000fc80007ffe0ff */
[----:B0-----:R-:W-:-:S13]  /*2e00*/  ISETP.NE.AND P0, PT, R12, UR4, PT ;  /* 0x000000040c007c0c */ /* 0x001fda000bf05270 */
[----:B------:R-:W-:Y:S05]  /*2e10*/  @P0 BRA `(.L_x_66) ;  /* 0xfffffff000640947 */ /* 0x000fea000383ffff */
.L_x_50:
[----:B-----5:R-:W0:Y:S02]  /*2e20*/  LDC.64 R4, c[0x0][0x3c0] ;  /* 0x0000f000ff047b82 */ /* 0x020e240000000a00 */
[----:B0-----:R-:W-:-:S05]  /*2e30*/  IMAD.WIDE R4, R7, 0x8, R4 ;  /* 0x0000000807047825 */ /* 0x001fca00078e0204 */
[----:B------:R-:W-:Y:S01]  /*2e40*/  STG.E.64 desc[UR6][R4.64], R2 ;  /* 0x0000000204007986 */ /* 0x000fe2000c101b06 */
[----:B------:R-:W-:Y:S05]  /*2e50*/  EXIT ;  /* 0x000000000000794d */ /* 0x000fea0003800000 */
        .weak           $__internal_0_$__cuda_sm20_sqrt_rn_f32_slowpath
        .type           $__internal_0_$__cuda_sm20_sqrt_rn_f32_slowpath,@function
        .size           $__internal_0_$__cuda_sm20_sqrt_rn_f32_slowpath,($__internal_1_$__cuda_sm3x_div_rn_noftz_f32_slowpath - $__internal_0_$__cuda_sm20_sqrt_rn_f32_slowpath)
$__internal_0_$__cuda_sm20_sqrt_rn_f32_slowpath:
[----:B------:R-:W-:-:S13]  /*2e60*/  LOP3.LUT P1, RZ, R0, 0x7fffffff, RZ, 0xc0, !PT ;  /* 0x7fffffff00ff7812 */ /* 0x000fda000782c0ff */
[----:B------:R-:W-:Y:S01]  /*2e70*/  @!P1 MOV R9, R0 ;  /* 0x0000000000099202 */ /* 0x000fe20000000f00 */
[----:B------:R-:W-:Y:S06]  /*2e80*/  @!P1 BRA `(.L_x_67) ;  /* 0x0000000000409947 */ /* 0x000fec0003800000 */
[----:B------:R-:W-:-:S13]  /*2e90*/  FSETP.GEU.FTZ.AND P1, PT, R0, RZ, PT ;  /* 0x000000ff0000720b */ /* 0x000fda0003f3e000 */
[----:B------:R-:W-:Y:S01]  /*2ea0*/  @!P1 MOV R9, 0x7fffffff ;  /* 0x7fffffff00099802 */ /* 0x000fe20000000f00 */
[----:B------:R-:W-:Y:S06]  /*2eb0*/  @!P1 BRA `(.L_x_67) ;  /* 0x0000000000349947 */ /* 0x000fec0003800000 */
[----:B------:R-:W-:-:S13]  /*2ec0*/  FSETP.GTU.FTZ.AND P1, PT, |R0|, +INF , PT ;  /* 0x7f8000000000780b */ /* 0x000fda0003f3c200 */
[----:B------:R-:W-:Y:S01]  /*2ed0*/  @P1 FADD.FTZ R9, R0, 1 ;  /* 0x3f80000000091421 */ /* 0x000fe20000010000 */
[----:B------:R-:W-:Y:S06]  /*2ee0*/  @P1 BRA `(.L_x_67) ;  /* 0x0000000000281947 */ /* 0x000fec0003800000 */
[----:B------:R-:W-:-:S13]  /*2ef0*/  FSETP.NEU.FTZ.AND P1, PT, |R0|, +INF , PT ;  /* 0x7f8000000000780b */ /* 0x000fda0003f3d200 */
[----:B------:R-:W-:-:S04]  /*2f00*/  @P1 FFMA R24, R0, 1.84467440737095516160e+19, RZ ;  /* 0x5f80000000181823 */ /* 0x000fc800000000ff */
[----:B------:R-:W0:Y:S02]  /*2f10*/  @P1 MUFU.RSQ R22, R24 ;  /* 0x0000001800161308 */ /* 0x000e240000001400 */
[----:B0-----:R-:W-:Y:S01]  /*2f20*/  @P1 FMUL.FTZ R9, R24, R22 ;  /* 0x0000001618091220 */ /* 0x001fe20000410000 */
[----:B------:R-:W-:-:S03]  /*2f30*/  @P1 FMUL.FTZ R22, R22, 0.5 ;  /* 0x3f00000016161820 */ /* 0x000fc60000410000 */
[----:B------:R-:W-:-:S04]  /*2f40*/  @P1 FADD.FTZ R25, -R9, -RZ ;  /* 0x800000ff09191221 */ /* 0x000fc80000010100 */
[----:B------:R-:W-:-:S04]  /*2f50*/  @P1 FFMA R25, R9, R25, R24 ;  /* 0x0000001909191223 */ /* 0x000fc80000000018 */
[----:B------:R-:W-:Y:S01]  /*2f60*/  @P1 FFMA R22, R25, R22, R9 ;  /* 0x0000001619161223 */ /* 0x000fe20000000009 */
[----:B------:R-:W-:-:S03]  /*2f70*/  @!P1 MOV R9, R0 ;  /* 0x0000000000099202 */ /* 0x000fc60000000f00 */
[----:B------:R-:W-:-:S07]  /*2f80*/  @P1 FMUL.FTZ R9, R22, 2.3283064365386962891e-10 ;  /* 0x2f80000016091820 */ /* 0x000fce0000410000 */
.L_x_67:
[----:B------:R-:W-:Y:S01]  /*2f90*/  HFMA2 R25, -RZ, RZ, 0, 0 ;  /* 0x00000000ff197431 */ /* 0x000fe200000001ff */
[----:B------:R-:W-:-:S04]  /*2fa0*/  MOV R24, R8 ;  /* 0x0000000800187202 */ /* 0x000fc80000000f00 */
[----:B------:R-:W-:Y:S05]  /*2fb0*/  RET.REL.NODEC R24 `(fused_beamform_kernel) ;  /* 0xffffffd018107950 */ /* 0x000fea0003c3ffff */
        .weak           $__internal_1_$__cuda_sm3x_div_rn_noftz_f32_slowpath
        .type           $__internal_1_$__cuda_sm3x_div_rn_noftz_f32_slowpath,@function
        .size           $__internal_1_$__cuda_sm3x_div_rn_noftz_f32_slowpath,(.L_x_81 - $__internal_1_$__cuda_sm3x_div_rn_noftz_f32_slowpath)
$__internal_1_$__cuda_sm3x_div_rn_noftz_f32_slowpath:
[----:B------:R-:W-:Y:S01]  /*2fc0*/  SHF.R.U32.HI R14, RZ, 0x17, R10 ;  /* 0x00000017ff0e7819 */ /* 0x000fe2000001160a */
[----:B------:R-:W-:Y:S01]  /*2fd0*/  BSSY.RECONVERGENT B1, `(.L_x_68) ;  /* 0x0000063000017945 */ /* 0x000fe20003800200 */
[----:B------:R-:W-:Y:S02]  /*2fe0*/  SHF.R.U32.HI R0, RZ, 0x17, R23 ;  /* 0x00000017ff007819 */ /* 0x000fe40000011617 */
[----:B------:R-:W-:Y:S02]  /*2ff0*/  LOP3.LUT R14, R14, 0xff, RZ, 0xc0, !PT ;  /* 0x000000ff0e0e7812 */ /* 0x000fe400078ec0ff */
[----:B------:R-:W-:Y:S02]  /*3000*/  LOP3.LUT R16, R0, 0xff, RZ, 0xc0, !PT ;  /* 0x000000ff00107812 */ /* 0x000fe400078ec0ff */
[----:B------:R-:W-:Y:S02]  /*3010*/  IADD3 R15, PT, PT, R14, -0x1, RZ ;  /* 0xffffffff0e0f7810 */ /* 0x000fe40007ffe0ff */
[----:B------:R-:W-:-:S02]  /*3020*/  IADD3 R17, PT, PT, R16, -0x1, RZ ;  /* 0xffffffff10117810 */ /* 0x000fc40007ffe0ff */
[----:B------:R-:W-:Y:S02]  /*3030*/  ISETP.GT.U32.AND P0, PT, R15, 0xfd, PT ;  /* 0x000000fd0f00780c */ /* 0x000fe40003f04070 */
[----:B------:R-:W-:Y:S02]  /*3040*/  MOV R0, R10 ;  /* 0x0000000a00007202 */ /* 0x000fe40000000f00 */
[----:B------:R-:W-:-:S13]  /*3050*/  ISETP.GT.U32.OR P0, PT, R17, 0xfd, P0 ;  /* 0x000000fd1100780c */ /* 0x000fda0000704470 */
[----:B------:R-:W-:Y:S01]  /*3060*/  @!P0 MOV R9, RZ ;  /* 0x000000ff00098202 */ /* 0x000fe20000000f00 */
[----:B------:R-:W-:Y:S06]  /*3070*/  @!P0 BRA `(.L_x_69) ;  /* 0x00000000005c8947 */ /* 0x000fec0003800000 */
[----:B------:R-:W-:Y:S02]  /*3080*/  FSETP.GTU.FTZ.AND P0, PT, |R23|, +INF , PT ;  /* 0x7f8000001700780b */ /* 0x000fe40003f1c200 */
[----:B------:R-:W-:-:S04]  /*3090*/  FSETP.GTU.FTZ.AND P1, PT, |R10|, +INF , PT ;  /* 0x7f8000000a00780b */ /* 0x000fc80003f3c200 */
[----:B------:R-:W-:-:S13]  /*30a0*/  PLOP3.LUT P0, PT, P0, P1, PT, 0xf8, 0x8f ;  /* 0x00000000008f781c */ /* 0x000fda0000703f70 */
[----:B------:R-:W-:Y:S05]  /*30b0*/  @P0 BRA `(.L_x_70) ;  /* 0x00000004004c0947 */ /* 0x000fea0003800000 */
[----:B------:R-:W-:-:S13]  /*30c0*/  LOP3.LUT P0, RZ, R0, 0x7fffffff, R23, 0xc8, !PT ;  /* 0x7fffffff00ff7812 */ /* 0x000fda000780c817 */
[----:B------:R-:W-:Y:S05]  /*30d0*/  @!P0 BRA `(.L_x_71) ;  /* 0x00000004003c8947 */ /* 0x000fea0003800000 */
[C---:B------:R-:W-:Y:S02]  /*30e0*/  FSETP.NEU.FTZ.AND P2, PT, |R23|.reuse, +INF , PT ;  /* 0x7f8000001700780b */ /* 0x040fe40003f5d200 */
[----:B------:R-:W-:Y:S02]  /*30f0*/  FSETP.NEU.FTZ.AND P1, PT, |R10|, +INF , PT ;  /* 0x7f8000000a00780b */ /* 0x000fe40003f3d200 */
[----:B------:R-:W-:-:S11]  /*3100*/  FSETP.NEU.FTZ.AND P0, PT, |R23|, +INF , PT ;  /* 0x7f8000001700780b */ /* 0x000fd60003f1d200 */
[----:B------:R-:W-:Y:S05]  /*3110*/  @!P1 BRA !P2, `(.L_x_71) ;  /* 0x00000004002c9947 */ /* 0x000fea0005000000 */
[----:B------:R-:W-:-:S04]  /*3120*/  LOP3.LUT P2, RZ, R23, 0x7fffffff, RZ, 0xc0, !PT ;  /* 0x7fffffff17ff7812 */ /* 0x000fc8000784c0ff */
[----:B------:R-:W-:-:S13]  /*3130*/  PLOP3.LUT P1, PT, P1, P2, PT, 0x2f, 0xf2 ;  /* 0x0000000000f2781c */ /* 0x000fda0000f24577 */
[----:B------:R-:W-:Y:S05]  /*3140*/  @P1 BRA `(.L_x_72) ;  /* 0x0000000400181947 */ /* 0x000fea0003800000 */
[----:B------:R-:W-:-:S04]  /*3150*/  LOP3.LUT P1, RZ, R0, 0x7fffffff, RZ, 0xc0, !PT ;  /* 0x7fffffff00ff7812 */ /* 0x000fc8000782c0ff */
[----:B------:R-:W-:-:S13]  /*3160*/  PLOP3.LUT P0, PT, P0, P1, PT, 0x2f, 0xf2 ;  /* 0x0000000000f2781c */ /* 0x000fda0000702577 */
[----:B------:R-:W-:Y:S05]  /*3170*/  @P0 BRA `(.L_x_73) ;  /* 0x0000000400000947 */ /* 0x000fea0003800000 */
[----:B------:R-:W-:Y:S02]  /*3180*/  ISETP.GE.AND P0, PT, R17, RZ, PT ;  /* 0x000000ff1100720c */ /* 0x000fe40003f06270 */
[----:B------:R-:W-:-:S11]  /*3190*/  ISETP.GE.AND P1, PT, R15, RZ, PT ;  /* 0x000000ff0f00720c */ /* 0x000fd60003f26270 */
[----:B------:R-:W-:Y:S01]  /*31a0*/  @P0 MOV R9, RZ ;  /* 0x000000ff00090202 */ /* 0x000fe20000000f00 */
[----:B------:R-:W-:Y:S01]  /*31b0*/  @!P0 FFMA R23, R23, 1.84467440737095516160e+19, RZ ;  /* 0x5f80000017178823 */ /* 0x000fe200000000ff */
[----:B------:R-:W-:Y:S01]  /*31c0*/  @!P0 MOV R9, 0xffffffc0 ;  /* 0xffffffc000098802 */ /* 0x000fe20000000f00 */
[----:B------:R-:W-:-:S03]  /*31d0*/  @!P1 FFMA R0, R10, 1.84467440737095516160e+19, RZ ;  /* 0x5f8000000a009823 */ /* 0x000fc600000000ff */
[----:B------:R-:W-:-:S07]  /*31e0*/  @!P1 IADD3 R9, PT, PT, R9, 0x40, RZ ;  /* 0x0000004009099810 */ /* 0x000fce0007ffe0ff */
.L_x_69:
[----:B------:R-:W-:Y:S01]  /*31f0*/  LEA R15, R14, 0xc0800000, 0x17 ;  /* 0xc08000000e0f7811 */ /* 0x000fe200078eb8ff */
[----:B------:R-:W-:Y:S01]  /*3200*/  BSSY.RECONVERGENT B2, `(.L_x_74) ;  /* 0x0000036000027945 */ /* 0x000fe20003800200 */
[----:B------:R-:W-:Y:S02]  /*3210*/  IADD3 R16, PT, PT, R16, -0x7f, RZ ;  /* 0xffffff8110107810 */ /* 0x000fe40007ffe0ff */
[----:B------:R-:W-:-:S03]  /*3220*/  IADD3 R17, PT, PT, -R15, R0, RZ ;  /* 0x000000000f117210 */ /* 0x000fc60007ffe1ff */
[C---:B------:R-:W-:Y:S01]  /*3230*/  IMAD R0, R16.reuse, -0x800000, R23 ;  /* 0xff80000010007824 */ /* 0x040fe200078e0217 */
[----:B------:R-:W0:Y:S01]  /*3240*/  MUFU.RCP R15, R17 ;  /* 0x00000011000f7308 */ /* 0x000e220000001000 */
[----:B------:R-:W-:Y:S01]  /*3250*/  FADD.FTZ R19, -R17, -RZ ;  /* 0x800000ff11137221 */ /* 0x000fe20000010100 */
[----:B------:R-:W-:-:S04]  /*3260*/  IADD3 R16, PT, PT, R16, 0x7f, -R14 ;  /* 0x0000007f10107810 */ /* 0x000fc80007ffe80e */
[----:B------:R-:W-:Y:S01]  /*3270*/  IADD3 R9, PT, PT, R16, R9, RZ ;  /* 0x0000000910097210 */ /* 0x000fe20007ffe0ff */
[----:B0-----:R-:W-:-:S04]  /*3280*/  FFMA R18, R15, R19, 1 ;  /* 0x3f8000000f127423 */ /* 0x001fc80000000013 */
[----:B------:R-:W-:-:S04]  /*3290*/  FFMA R15, R15, R18, R15 ;  /* 0x000000120f0f7223 */ /* 0x000fc8000000000f */
[----:B------:R-:W-:-:S04]  /*32a0*/  FFMA R18, R0, R15, RZ ;  /* 0x0000000f00127223 */ /* 0x000fc800000000ff */
[----:B------:R-:W-:-:S04]  /*32b0*/  FFMA R20, R19, R18, R0 ;  /* 0x0000001213147223 */ /* 0x000fc80000000000 */
[----:B------:R-:W-:-:S04]  /*32c0*/  FFMA R20, R15, R20, R18 ;  /* 0x000000140f147223 */ /* 0x000fc80000000012 */
[----:B------:R-:W-:-:S04]  /*32d0*/  FFMA R19, R19, R20, R0 ;  /* 0x0000001413137223 */ /* 0x000fc80000000000 */
[----:B------:R-:W-:-:S05]  /*32e0*/  FFMA R0, R15, R19, R20 ;  /* 0x000000130f007223 */ /* 0x000fca0000000014 */
[----:B------:R-:W-:-:S04]  /*32f0*/  SHF.R.U32.HI R14, RZ, 0x17, R0 ;  /* 0x00000017ff0e7819 */ /* 0x000fc80000011600 */
[----:B------:R-:W-:-:S04]  /*3300*/  LOP3.LUT R14, R14, 0xff, RZ, 0xc0, !PT ;  /* 0x000000ff0e0e7812 */ /* 0x000fc800078ec0ff */
[----:B------:R-:W-:-:S04]  /*3310*/  IADD3 R17, PT, PT, R14, R9, RZ ;  /* 0x000000090e117210 */ /* 0x000fc80007ffe0ff */
[----:B------:R-:W-:-:S04]  /*3320*/  IADD3 R14, PT, PT, R17, -0x1, RZ ;  /* 0xffffffff110e7810 */ /* 0x000fc80007ffe0ff */
[----:B------:R-:W-:-:S13]  /*3330*/  ISETP.GE.U32.AND P0, PT, R14, 0xfe, PT ;  /* 0x000000fe0e00780c */ /* 0x000fda0003f06070 */
[----:B------:R-:W-:Y:S05]  /*3340*/  @!P0 BRA `(.L_x_75) ;  /* 0x0000000000808947 */ /* 0x000fea0003800000 */
[----:B------:R-:W-:-:S13]  /*3350*/  ISETP.GT.AND P0, PT, R17, 0xfe, PT ;  /* 0x000000fe1100780c */ /* 0x000fda0003f04270 */
[----:B------:R-:W-:Y:S05]  /*3360*/  @P0 BRA `(.L_x_76) ;  /* 0x00000000006c0947 */ /* 0x000fea0003800000 */
[----:B------:R-:W-:-:S13]  /*3370*/  ISETP.GE.AND P0, PT, R17, 0x1, PT ;  /* 0x000000011100780c */ /* 0x000fda0003f06270 */
[----:B------:R-:W-:Y:S05]  /*3380*/  @P0 BRA `(.L_x_77) ;  /* 0x0000000000740947 */ /* 0x000fea0003800000 */
[----:B------:R-:W-:Y:S02]  /*3390*/  ISETP.GE.AND P0, PT, R17, -0x18, PT ;  /* 0xffffffe81100780c */ /* 0x000fe40003f06270 */
[----:B------:R-:W-:-:S11]  /*33a0*/  LOP3.LUT R0, R0, 0x80000000, RZ, 0xc0, !PT ;  /* 0x8000000000007812 */ /* 0x000fd600078ec0ff */
[----:B------:R-:W-:Y:S05]  /*33b0*/  @!P0 BRA `(.L_x_77) ;  /* 0x0000000000688947 */ /* 0x000fea0003800000 */
[CCC-:B------:R-:W-:Y:S01]  /*33c0*/  FFMA.RZ R9, R15.reuse, R19.reuse, R20.reuse ;  /* 0x000000130f097223 */ /* 0x1c0fe2000000c014 */
[-CC-:B------:R-:W-:Y:S01]  /*33d0*/  FFMA.RM R14, R15, R19.reuse, R20.reuse ;  /* 0x000000130f0e7223 */ /* 0x180fe20000004014 */
[C---:B------:R-:W-:Y:S02]  /*33e0*/  ISETP.NE.AND P2, PT, R17.reuse, RZ, PT ;  /* 0x000000ff1100720c */ /* 0x040fe40003f45270 */
[----:B------:R-:W-:Y:S02]  /*33f0*/  ISETP.NE.AND P1, PT, R17, RZ, PT ;  /* 0x000000ff1100720c */ /* 0x000fe40003f25270 */
[----:B------:R-:W-:Y:S01]  /*3400*/  LOP3.LUT R16, R9, 0x7fffff, RZ, 0xc0, !PT ;  /* 0x007fffff09107812 */ /* 0x000fe200078ec0ff */
[----:B------:R-:W-:Y:S01]  /*3410*/  FFMA.RP R9, R15, R19, R20 ;  /* 0x000000130f097223 */ /* 0x000fe20000008014 */
[----:B------:R-:W-:Y:S02]  /*3420*/  IADD3 R15, PT, PT, R17, 0x20, RZ ;  /* 0x00000020110f7810 */ /* 0x000fe40007ffe0ff */
[----:B------:R-:W-:-:S02]  /*3430*/  LOP3.LUT R16, R16, 0x800000, RZ, 0xfc, !PT ;  /* 0x0080000010107812 */ /* 0x000fc400078efcff */
[----:B------:R-:W-:Y:S02]  /*3440*/  IADD3 R17, PT, PT, -R17, RZ, RZ ;  /* 0x000000ff11117210 */ /* 0x000fe40007ffe1ff */
[----:B------:R-:W-:Y:S02]  /*3450*/  SHF.L.U32 R15, R16, R15, RZ ;  /* 0x0000000f100f7219 */ /* 0x000fe400000006ff */
[----:B------:R-:W-:Y:S02]  /*3460*/  FSETP.NEU.FTZ.AND P0, PT, R9, R14, PT ;  /* 0x0000000e0900720b */ /* 0x000fe40003f1d000 */
[----:B------:R-:W-:Y:S02]  /*3470*/  SEL R9, R17, RZ, P2 ;  /* 0x000000ff11097207 */ /* 0x000fe40001000000 */
[----:B------:R-:W-:Y:S02]  /*3480*/  ISETP.NE.AND P1, PT, R15, RZ, P1 ;  /* 0x000000ff0f00720c */ /* 0x000fe40000f25270 */
[----:B------:R-:W-:-:S02]  /*3490*/  SHF.R.U32.HI R9, RZ, R9, R16 ;  /* 0x00000009ff097219 */ /* 0x000fc40000011610 */
[----:B------:R-:W-:Y:S02]  /*34a0*/  PLOP3.LUT P0, PT, P0, P1, PT, 0xf8, 0x8f ;  /* 0x00000000008f781c */ /* 0x000fe40000703f70 */
[----:B------:R-:W-:Y:S02]  /*34b0*/  SHF.R.U32.HI R15, RZ, 0x1, R9 ;  /* 0x00000001ff0f7819 */ /* 0x000fe40000011609 */
[----:B------:R-:W-:-:S04]  /*34c0*/  SEL R14, RZ, 0x1, !P0 ;  /* 0x00000001ff0e7807 */ /* 0x000fc80004000000 */
[----:B------:R-:W-:-:S04]  /*34d0*/  LOP3.LUT R14, R14, 0x1, R15, 0xf8, !PT ;  /* 0x000000010e0e7812 */ /* 0x000fc800078ef80f */
[----:B------:R-:W-:-:S04]  /*34e0*/  LOP3.LUT R14, R14, R9, RZ, 0xc0, !PT ;  /* 0x000000090e0e7212 */ /* 0x000fc800078ec0ff */
[----:B------:R-:W-:-:S04]  /*34f0*/  IADD3 R15, PT, PT, R15, R14, RZ ;  /* 0x0000000e0f0f7210 */ /* 0x000fc80007ffe0ff */
[----:B------:R-:W-:Y:S01]  /*3500*/  LOP3.LUT R0, R15, R0, RZ, 0xfc, !PT ;  /* 0x000000000f007212 */ /* 0x000fe200078efcff */
[----:B------:R-:W-:Y:S06]  /*3510*/  BRA `(.L_x_77) ;  /* 0x0000000000107947 */ /* 0x000fec0003800000 */
.L_x_76:
[----:B------:R-:W-:-:S04]  /*3520*/  LOP3.LUT R0, R0, 0x80000000, RZ, 0xc0, !PT ;  /* 0x8000000000007812 */ /* 0x000fc800078ec0ff */
[----:B------:R-:W-:Y:S01]  /*3530*/  LOP3.LUT R0, R0, 0x7f800000, RZ, 0xfc, !PT ;  /* 0x7f80000000007812 */ /* 0x000fe200078efcff */
[----:B------:R-:W-:Y:S06]  /*3540*/  BRA `(.L_x_77) ;  /* 0x0000000000047947 */ /* 0x000fec0003800000 */
.L_x_75:
[----:B------:R-:W-:-:S07]  /*3550*/  LEA R0, R9, R0, 0x17 ;  /* 0x0000000009007211 */ /* 0x000fce00078eb8ff */
.L_x_77:
[----:B------:R-:W-:Y:S05]  /*3560*/  BSYNC.RECONVERGENT B2 ;  /* 0x0000000000027941 */ /* 0x000fea0003800200 */
.L_x_74:
[----:B------:R-:W-:Y:S05]  /*3570*/  BRA `(.L_x_78) ;  /* 0x0000000000207947 */ /* 0x000fea0003800000 */
.L_x_73:
[----:B------:R-:W-:-:S04]  /*3580*/  LOP3.LUT R0, R0, 0x80000000, R23, 0x48, !PT ;  /* 0x8000000000007812 */ /* 0x000fc800078e4817 */
[----:B------:R-:W-:Y:S01]  /*3590*/  LOP3.LUT R0, R0, 0x7f800000, RZ, 0xfc, !PT ;  /* 0x7f80000000007812 */ /* 0x000fe200078efcff */
[----:B------:R-:W-:Y:S06]  /*35a0*/  BRA `(.L_x_78) ;  /* 0x0000000000147947 */ /* 0x000fec0003800000 */
.L_x_72:
[----:B------:R-:W-:Y:S01]  /*35b0*/  LOP3.LUT R0, R0, 0x80000000, R23, 0x48, !PT ;  /* 0x8000000000007812 */ /* 0x000fe200078e4817 */
[----:B------:R-:W-:Y:S06]  /*35c0*/  BRA `(.L_x_78) ;  /* 0x00000000000c7947 */ /* 0x000fec0003800000 */
.L_x_71:
[----:B------:R-:W0:Y:S01]  /*35d0*/  MUFU.RSQ R0, -QNAN ;  /* 0xffc0000000007908 */ /* 0x000e220000001400 */
[----:B------:R-:W-:Y:S05]  /*35e0*/  BRA `(.L_x_78) ;  /* 0x0000000000047947 */ /* 0x000fea0003800000 */
.L_x_70:
[----:B------:R-:W-:-:S07]  /*35f0*/  FADD.FTZ R0, R23, R10 ;  /* 0x0000000a17007221 */ /* 0x000fce0000010000 */
.L_x_78:
[----:B------:R-:W-:Y:S05]  /*3600*/  BSYNC.RECONVERGENT B1 ;  /* 0x0000000000017941 */ /* 0x000fea0003800200 */
.L_x_68:
[----:B------:R-:W-:-:S04]  /*3610*/  HFMA2 R9, -RZ, RZ, 0, 0 ;  /* 0x00000000ff097431 */ /* 0x000fc800000001ff */
[----:B0-----:R-:W-:Y:S05]  /*3620*/  RET.REL.NODEC R8 `(fused_beamform_kernel) ;  /* 0xffffffc808747950 */ /* 0x001fea0003c3ffff */
.L_x_79:
[----:B------:R-:W-:-:S00]  /*3630*/  BRA `(.L_x_79) ;  /* 0xfffffffc00fc7947 */ /* 0x000fc0000383ffff */
[----:B------:R-:W-:-:S00]  /*3640*/  NOP ;  /* 0x0000000000007918 */ /* 0x000fc00000000000 */
        /* <DEDUP_REMOVED lines=11> */
.L_x_81:


//--------------------- .nv.global.init           --------------------------
	.section	.nv.global.init,"aw",@progbits
	.align	4
.nv.global.init:
	.type		__cudart_i2opi_f,@object
	.size		__cudart_i2opi_f,(.L_0 - __cudart_i2opi_f)
__cudart_i2opi_f:
        /*0000*/ 	.byte	0x41, 0x90, 0x43, 0x3c, 0x99, 0x95, 0x62, 0xdb, 0xc0, 0xdd, 0x34, 0xf5, 0xd1, 0x57, 0x27, 0xfc
        /*0010*/ 	.byte	0x29, 0x15, 0x44, 0x4e, 0x6e, 0x83, 0xf9, 0xa2
.L_0:


//--------------------- .nv.shared.reserved.0     --------------------------
	.section	.nv.shared.reserved.0,"aw",@nobits
	.weak		__nv_reservedSMEM_offset_0_alias
	.size		__nv_reservedSMEM_offset_0_alias, 0, 64
	.other		__nv_reservedSMEM_offset_0_alias,@"STO_CUDA_RESERVED_SHARED STV_DEFAULT"
__nv_reservedSMEM_offset_0_alias:
	.zero		0
	.zero		64


//--------------------- .nv.constant0.fused_beamform_kernel --------------------------
	.section	.nv.constant0.fused_beamform_kernel,"a",@progbits
	.sectionflags	@""
	.align	4
.nv.constant0.fused_beamform_kernel:
	.zero		992


//--------------------- SYMBOLS --------------------------

	.type		.nv.reservedSmem.offset0,@object
	.size		.nv.reservedSmem.offset0,0x4
